// auto-generated by cutlass_sweep.epilogue — config: {"arch": "sm_100", "cluster_m": 2, "cluster_n": 1, "dtype": "fp16", "fusion": "bias_relu", "tile_k": 64, "tile_m": 128, "tile_n": 128}
#include "cutlass/cutlass.h"
#include "cutlass/gemm/collective/collective_builder.hpp"
#include "cutlass/gemm/device/gemm_universal_adapter.h"
#include "cutlass/gemm/kernel/gemm_universal.hpp"
#include "cutlass/epilogue/collective/collective_builder.hpp"
#include "cutlass/epilogue/fusion/operations.hpp"
#include "cutlass/epilogue/thread/activation.h"

using Elem = cutlass::half_t;
using Acc  = float;
using TileShape    = cute::Shape<cute::_128, cute::_128, cute::_64>;
using ClusterShape = cute::Shape<cute::_2, cute::_1, cute::_1>;
using FusionOp     = cutlass::epilogue::fusion::LinCombPerRowBiasEltAct<cutlass::epilogue::thread::ReLU, Elem, Acc>;

using CollectiveEpilogue = typename cutlass::epilogue::collective::CollectiveBuilder<
    cutlass::arch::Sm100, cutlass::arch::OpClassTensorOp,
    TileShape, ClusterShape,
    cutlass::epilogue::collective::EpilogueTileAuto,
    Acc, Acc,
    Elem, cutlass::layout::RowMajor, 128 / cutlass::sizeof_bits<Elem>::value,
    Elem, cutlass::layout::RowMajor, 128 / cutlass::sizeof_bits<Elem>::value,
    cutlass::epilogue::collective::EpilogueScheduleAuto,
    FusionOp
  >::CollectiveOp;

using CollectiveMainloop = typename cutlass::gemm::collective::CollectiveBuilder<
    cutlass::arch::Sm100, cutlass::arch::OpClassTensorOp,
    Elem, cutlass::layout::RowMajor, 128 / cutlass::sizeof_bits<Elem>::value,
    Elem, cutlass::layout::ColumnMajor, 128 / cutlass::sizeof_bits<Elem>::value,
    Acc,
    TileShape, ClusterShape,
    cutlass::gemm::collective::StageCountAutoCarveout<
        static_cast<int>(sizeof(typename CollectiveEpilogue::SharedStorage))>,
    cutlass::gemm::collective::KernelScheduleAuto
  >::CollectiveOp;

using GemmKernel = cutlass::gemm::kernel::GemmUniversal<
    cute::Shape<int,int,int,int>, CollectiveMainloop, CollectiveEpilogue>;
using Gemm = cutlass::gemm::device::GemmUniversalAdapter<GemmKernel>;

auto* _anchor = &cutlass::device_kernel<GemmKernel>;


// ===== COMPILED SASS (sm_100a) =====

	.target	sm_100a

	.elftype	@"ET_EXEC"


//--------------------- .note.nv.tkinfo           --------------------------
	.section	.note.nv.tkinfo,"",@"SHT_NOTE"
	.sectionflags	@"SHF_NOTE_NV_TKINFO"
	.tkinfo
        /*0018*/ 	.word	0x00000002
        /*0030*/ 	.string	""
        /*0030*/ 	.string	"ptxas"
        /*0030*/ 	.string	"Cuda compilation tools, release 13.0, V13.0.88"
        /*0030*/ 	.string	"Build cuda_13.0.r13.0/compiler.36424714_0"
        /*0030*/ 	.string	"-arch sm_100a -m 64 "



//--------------------- .note.nv.cuinfo           --------------------------
	.section	.note.nv.cuinfo,"",@"SHT_NOTE"
	.sectionflags	@"SHF_NOTE_NV_CUINFO"
        /*0018*/ 	.short	0x0002
        /*001a*/ 	.short	0x0064
        /*001c*/ 	.short	0x0082
	.zero		2


//--------------------- .nv.info                  --------------------------
	.section	.nv.info,"",@"SHT_CUDA_INFO"
	.align	4


	//----- nvinfo : EIATTR_REGCOUNT
	.align		4
        /*0000*/ 	.byte	0x04, 0x2f
        /*0002*/ 	.short	(.L_19 - .L_18)
	.align		4
.L_18:
        /*0004*/ 	.word	index@(_ZN7cutlass13device_kernelINS_4gemm6kernel13GemmUniversalIN4cute5tupleIJiiiiEEENS1_10collective13CollectiveMmaINS1_35MainloopSm100TmaUmmaWarpSpecializedILi13ELi2ELi4ENS5_IJNS4_1CILi2EEENSA_ILi1EEESC_EEEEENS5_IJNSA_ILi128EEESF_NSA_ILi64EEEEEENS_6half_tENS5_IJlSC_lEEESI_SJ_NS4_8TiledMMAINS4_8MMA_AtomIJNS4_26SM100_MMA_F16BF16_2x1SM_SSISI_SI_fLi128ELi128ELNS4_4UMMA5MajorE0ELSO_0ELNSN_7ScaleInE0ELSP_0EEEEEENS4_6LayoutINS5_IJSC_SC_SC_EEENS5_IJNSA_ILi0EEESU_SU_EEEEENS5_IJNS4_10UnderscoreESX_SX_EEEEENS4_18SM100_TMA_2SM_LOADENS4_14ComposedLayoutINS4_7SwizzleILi3ELi4ELi3EEENS4_18smem_ptr_flag_bitsILi16EEENSS_INS5_IJNSA_ILi8EEESG_EEENS5_IJSG_SC_EEEEEEEvNS4_8identityES10_S1A_vS1B_EENS_8epilogue10collective18CollectiveEpilogueINS1D_23Sm100TmaWarpSpecializedILi4ELi2ELi16ELb1ELb0EEEJNS5_IJSG_SF_SG_EEENS5_IJNSS_ISG_SC_EENSS_INS5_IJNSA_ILi16EEESB_EEENS5_IJSC_SG_EEEEEEEESI_SJ_SI_SJ_NS1D_6fusion15FusionCallbacksIS1H_NS1P_23LinCombPerRowBiasEltActINS1D_6thread4ReLuESI_fSI_SI_fLi8ELNS_15FloatRoundStyleE2EEES1I_S1O_JEEENS4_5SM1004TMEM4LOAD26SM100_TMEM_LOAD_32dp32b16xENS4_13SM90_TMA_LOADENS11_INS12_ILi1ELi4ELi3EEES15_NSS_INS5_IJS16_S1K_EEENS5_IJS1K_SC_EEEEEEENS4_39AutoVectorizingCopyWithAssumedAlignmentILi128EEENS4_14SM90_TMA_STOREES26_S28_S28_EEEvvEEEEvNT_6ParamsE)
        /*0008*/ 	.word	0x0000005a


	//----- nvinfo : EIATTR_FRAME_SIZE
	.align		4
.L_19:
        /*000c*/ 	.byte	0x04, 0x11
        /*000e*/ 	.short	(.L_21 - .L_20)
	.align		4
.L_20:
        /*0010*/ 	.word	index@($__internal_2_$__cuda_sm10x_tcgen05_guardrail_trap_unallocated_columns_being_dealloced)
        /*0014*/ 	.word	0x00000000


	//----- nvinfo : EIATTR_FRAME_SIZE
	.align		4
.L_21:
        /*0018*/ 	.byte	0x04, 0x11
        /*001a*/ 	.short	(.L_23 - .L_22)
	.align		4
.L_22:
        /*001c*/ 	.word	index@($__internal_1_$__cuda_sm10x_tcgen05_guardrail_trap_phase_invalid_during_alloc)
        /*0020*/ 	.word	0x00000000


	//----- nvinfo : EIATTR_FRAME_SIZE
	.align		4
.L_23:
        /*0024*/ 	.byte	0x04, 0x11
        /*0026*/ 	.short	(.L_25 - .L_24)
	.align		4
.L_24:
        /*0028*/ 	.word	index@($__internal_0_$__cuda_sm10x_tcgen05_guardrail_trap_col_being_dealloced_not_returned_by_alloc)
        /*002c*/ 	.word	0x00000000


	//----- nvinfo : EIATTR_FRAME_SIZE
	.align		4
.L_25:
        /*0030*/ 	.byte	0x04, 0x11
        /*0032*/ 	.short	(.L_27 - .L_26)
	.align		4
.L_26:
        /*0034*/ 	.word	index@(_ZN7cutlass13device_kernelINS_4gemm6kernel13GemmUniversalIN4cute5tupleIJiiiiEEENS1_10collective13CollectiveMmaINS1_35MainloopSm100TmaUmmaWarpSpecializedILi13ELi2ELi4ENS5_IJNS4_1CILi2EEENSA_ILi1EEESC_EEEEENS5_IJNSA_ILi128EEESF_NSA_ILi64EEEEEENS_6half_tENS5_IJlSC_lEEESI_SJ_NS4_8TiledMMAINS4_8MMA_AtomIJNS4_26SM100_MMA_F16BF16_2x1SM_SSISI_SI_fLi128ELi128ELNS4_4UMMA5MajorE0ELSO_0ELNSN_7ScaleInE0ELSP_0EEEEEENS4_6LayoutINS5_IJSC_SC_SC_EEENS5_IJNSA_ILi0EEESU_SU_EEEEENS5_IJNS4_10UnderscoreESX_SX_EEEEENS4_18SM100_TMA_2SM_LOADENS4_14ComposedLayoutINS4_7SwizzleILi3ELi4ELi3EEENS4_18smem_ptr_flag_bitsILi16EEENSS_INS5_IJNSA_ILi8EEESG_EEENS5_IJSG_SC_EEEEEEEvNS4_8identityES10_S1A_vS1B_EENS_8epilogue10collective18CollectiveEpilogueINS1D_23Sm100TmaWarpSpecializedILi4ELi2ELi16ELb1ELb0EEEJNS5_IJSG_SF_SG_EEENS5_IJNSS_ISG_SC_EENSS_INS5_IJNSA_ILi16EEESB_EEENS5_IJSC_SG_EEEEEEEESI_SJ_SI_SJ_NS1D_6fusion15FusionCallbacksIS1H_NS1P_23LinCombPerRowBiasEltActINS1D_6thread4ReLuESI_fSI_SI_fLi8ELNS_15FloatRoundStyleE2EEES1I_S1O_JEEENS4_5SM1004TMEM4LOAD26SM100_TMEM_LOAD_32dp32b16xENS4_13SM90_TMA_LOADENS11_INS12_ILi1ELi4ELi3EEES15_NSS_INS5_IJS16_S1K_EEENS5_IJS1K_SC_EEEEEEENS4_39AutoVectorizingCopyWithAssumedAlignmentILi128EEENS4_14SM90_TMA_STOREES26_S28_S28_EEEvvEEEEvNT_6ParamsE)
        /*0038*/ 	.word	0x00000000


	//----- nvinfo : EIATTR_MIN_STACK_SIZE
	.align		4
.L_27:
        /*003c*/ 	.byte	0x04, 0x12
        /*003e*/ 	.short	(.L_29 - .L_28)
	.align		4
.L_28:
        /*0040*/ 	.word	index@(_ZN7cutlass13device_kernelINS_4gemm6kernel13GemmUniversalIN4cute5tupleIJiiiiEEENS1_10collective13CollectiveMmaINS1_35MainloopSm100TmaUmmaWarpSpecializedILi13ELi2ELi4ENS5_IJNS4_1CILi2EEENSA_ILi1EEESC_EEEEENS5_IJNSA_ILi128EEESF_NSA_ILi64EEEEEENS_6half_tENS5_IJlSC_lEEESI_SJ_NS4_8TiledMMAINS4_8MMA_AtomIJNS4_26SM100_MMA_F16BF16_2x1SM_SSISI_SI_fLi128ELi128ELNS4_4UMMA5MajorE0ELSO_0ELNSN_7ScaleInE0ELSP_0EEEEEENS4_6LayoutINS5_IJSC_SC_SC_EEENS5_IJNSA_ILi0EEESU_SU_EEEEENS5_IJNS4_10UnderscoreESX_SX_EEEEENS4_18SM100_TMA_2SM_LOADENS4_14ComposedLayoutINS4_7SwizzleILi3ELi4ELi3EEENS4_18smem_ptr_flag_bitsILi16EEENSS_INS5_IJNSA_ILi8EEESG_EEENS5_IJSG_SC_EEEEEEEvNS4_8identityES10_S1A_vS1B_EENS_8epilogue10collective18CollectiveEpilogueINS1D_23Sm100TmaWarpSpecializedILi4ELi2ELi16ELb1ELb0EEEJNS5_IJSG_SF_SG_EEENS5_IJNSS_ISG_SC_EENSS_INS5_IJNSA_ILi16EEESB_EEENS5_IJSC_SG_EEEEEEEESI_SJ_SI_SJ_NS1D_6fusion15FusionCallbacksIS1H_NS1P_23LinCombPerRowBiasEltActINS1D_6thread4ReLuESI_fSI_SI_fLi8ELNS_15FloatRoundStyleE2EEES1I_S1O_JEEENS4_5SM1004TMEM4LOAD26SM100_TMEM_LOAD_32dp32b16xENS4_13SM90_TMA_LOADENS11_INS12_ILi1ELi4ELi3EEES15_NSS_INS5_IJS16_S1K_EEENS5_IJS1K_SC_EEEEEEENS4_39AutoVectorizingCopyWithAssumedAlignmentILi128EEENS4_14SM90_TMA_STOREES26_S28_S28_EEEvvEEEEvNT_6ParamsE)
        /*0044*/ 	.word	0x00000000
.L_29:


//--------------------- .nv.compat                --------------------------
	.section	.nv.compat,"",@"SHT_CUDA_COMPAT_INFO"
	.align	4
        /*0000*/ 	.byte	0x02, 0x09, 0x01, 0x00, 0x02, 0x02, 0x02, 0x00, 0x02, 0x05, 0x05, 0x00, 0x03, 0x07, 0x01, 0x01
        /*0010*/ 	.byte	0x02, 0x03, 0x01, 0x00, 0x02, 0x06, 0x01, 0x00, 0x04, 0x0b, 0x08, 0x00, 0x09, 0x00, 0x00, 0x00
        /*0020*/ 	.byte	0x00, 0x00, 0x00, 0x00


//--------------------- .nv.info._ZN7cutlass13device_kernelINS_4gemm6kernel13GemmUniversalIN4cute5tupleIJiiiiEEENS1_10collective13CollectiveMmaINS1_35MainloopSm100TmaUmmaWarpSpecializedILi13ELi2ELi4ENS5_IJNS4_1CILi2EEENSA_ILi1EEESC_EEEEENS5_IJNSA_ILi128EEESF_NSA_ILi64EEEEEENS_6half_tENS5_IJlSC_lEEESI_SJ_NS4_8TiledMMAINS4_8MMA_AtomIJNS4_26SM100_MMA_F16BF16_2x1SM_SSISI_SI_fLi128ELi128ELNS4_4UMMA5MajorE0ELSO_0ELNSN_7ScaleInE0ELSP_0EEEEEENS4_6LayoutINS5_IJSC_SC_SC_EEENS5_IJNSA_ILi0EEESU_SU_EEEEENS5_IJNS4_10UnderscoreESX_SX_EEEEENS4_18SM100_TMA_2SM_LOADENS4_14ComposedLayoutINS4_7SwizzleILi3ELi4ELi3EEENS4_18smem_ptr_flag_bitsILi16EEENSS_INS5_IJNSA_ILi8EEESG_EEENS5_IJSG_SC_EEEEEEEvNS4_8identityES10_S1A_vS1B_EENS_8epilogue10collective18CollectiveEpilogueINS1D_23Sm100TmaWarpSpecializedILi4ELi2ELi16ELb1ELb0EEEJNS5_IJSG_SF_SG_EEENS5_IJNSS_ISG_SC_EENSS_INS5_IJNSA_ILi16EEESB_EEENS5_IJSC_SG_EEEEEEEESI_SJ_SI_SJ_NS1D_6fusion15FusionCallbacksIS1H_NS1P_23LinCombPerRowBiasEltActINS1D_6thread4ReLuESI_fSI_SI_fLi8ELNS_15FloatRoundStyleE2EEES1I_S1O_JEEENS4_5SM1004TMEM4LOAD26SM100_TMEM_LOAD_32dp32b16xENS4_13SM90_TMA_LOADENS11_INS12_ILi1ELi4ELi3EEES15_NSS_INS5_IJS16_S1K_EEENS5_IJS1K_SC_EEEEEEENS4_39AutoVectorizingCopyWithAssumedAlignmentILi128EEENS4_14SM90_TMA_STOREES26_S28_S28_EEEvvEEEEvNT_6ParamsE --------------------------
	.section	.nv.info._ZN7cutlass13device_kernelINS_4gemm6kernel13GemmUniversalIN4cute5tupleIJiiiiEEENS1_10collective13CollectiveMmaINS1_35MainloopSm100TmaUmmaWarpSpecializedILi13ELi2ELi4ENS5_IJNS4_1CILi2EEENSA_ILi1EEESC_EEEEENS5_IJNSA_ILi128EEESF_NSA_ILi64EEEEEENS_6half_tENS5_IJlSC_lEEESI_SJ_NS4_8TiledMMAINS4_8MMA_AtomIJNS4_26SM100_MMA_F16BF16_2x1SM_SSISI_SI_fLi128ELi128ELNS4_4UMMA5MajorE0ELSO_0ELNSN_7ScaleInE0ELSP_0EEEEEENS4_6LayoutINS5_IJSC_SC_SC_EEENS5_IJNSA_ILi0EEESU_SU_EEEEENS5_IJNS4_10UnderscoreESX_SX_EEEEENS4_18SM100_TMA_2SM_LOADENS4_14ComposedLayoutINS4_7SwizzleILi3ELi4ELi3EEENS4_18smem_ptr_flag_bitsILi16EEENSS_INS5_IJNSA_ILi8EEESG_EEENS5_IJSG_SC_EEEEEEEvNS4_8identityES10_S1A_vS1B_EENS_8epilogue10collective18CollectiveEpilogueINS1D_23Sm100TmaWarpSpecializedILi4ELi2ELi16ELb1ELb0EEEJNS5_IJSG_SF_SG_EEENS5_IJNSS_ISG_SC_EENSS_INS5_IJNSA_ILi16EEESB_EEENS5_IJSC_SG_EEEEEEEESI_SJ_SI_SJ_NS1D_6fusion15FusionCallbacksIS1H_NS1P_23LinCombPerRowBiasEltActINS1D_6thread4ReLuESI_fSI_SI_fLi8ELNS_15FloatRoundStyleE2EEES1I_S1O_JEEENS4_5SM1004TMEM4LOAD26SM100_TMEM_LOAD_32dp32b16xENS4_13SM90_TMA_LOADENS11_INS12_ILi1ELi4ELi3EEES15_NSS_INS5_IJS16_S1K_EEENS5_IJS1K_SC_EEEEEEENS4_39AutoVectorizingCopyWithAssumedAlignmentILi128EEENS4_14SM90_TMA_STOREES26_S28_S28_EEEvvEEEEvNT_6ParamsE,"",@"SHT_CUDA_INFO"
	.sectionflags	@""
	.align	4


	//----- nvinfo : EIATTR_CUDA_API_VERSION
	.align		4
        /*0000*/ 	.byte	0x04, 0x37
        /*0002*/ 	.short	(.L_31 - .L_30)
.L_30:
        /*0004*/ 	.word	0x00000082


	//----- nvinfo : EIATTR_KPARAM_INFO
	.align		4
.L_31:
        /*0008*/ 	.byte	0x04, 0x17
        /*000a*/ 	.short	(.L_33 - .L_32)
.L_32:
        /*000c*/ 	.word	0x00000000
        /*0010*/ 	.short	0x0000
        /*0012*/ 	.short	0x0000
        /*0014*/ 	.byte	0x00, 0xf0, 0x01, 0x20


	//----- nvinfo : EIATTR_AT_ENTRY_FRAGMENTS
	.align		4
.L_33:
        /*0018*/ 	.byte	0x04, 0x4f
        /*001a*/ 	.short	(.L_35 - .L_34)


	//   ....[0]....
.L_34:
        /*001c*/ 	.word	0x00000007


	//----- nvinfo : EIATTR_RESERVED_SMEM_USED
	.align		4
.L_35:
        /*0020*/ 	.byte	0x01, 0x41
	.zero		2


	//----- nvinfo : EIATTR_SPARSE_MMA_MASK
	.align		4
        /*0024*/ 	.byte	0x03, 0x50
        /*0026*/ 	.short	0x0000


	//----- nvinfo : EIATTR_TCGEN05_2CTA_USED
	.align		4
        /*0028*/ 	.byte	0x01, 0x52
	.zero		2


	//----- nvinfo : EIATTR_MAXREG_COUNT
	.align		4
        /*002c*/ 	.byte	0x03, 0x1b
        /*002e*/ 	.short	0x00ff


	//----- nvinfo : EIATTR_NUM_BARRIERS
	.align		4
        /*0030*/ 	.byte	0x02, 0x4c
        /*0032*/ 	.byte	0x07
	.zero		1


	//----- nvinfo : EIATTR_EXTERNS
	.align		4
        /*0034*/ 	.byte	0x04, 0x0f
        /*0036*/ 	.short	(.L_37 - .L_36)


	//   ....[0]....
	.align		4
.L_36:
        /*0038*/ 	.word	index@(__assertfail)


	//----- nvinfo : EIATTR_MERCURY_ISA_VERSION
	.align		4
.L_37:
        /*003c*/ 	.byte	0x03, 0x5f
        /*003e*/ 	.short	0x0101


	//----- nvinfo : EIATTR_INT_WARP_WIDE_INSTR_OFFSETS
	.align		4
        /*0040*/ 	.byte	0x04, 0x31
        /*0042*/ 	.short	(.L_39 - .L_38)


	//   ....[0]....
.L_38:
        /*0044*/ 	.word	0x00000e30


	//   ....[1]....
        /*0048*/ 	.word	0x00000ed0


	//   ....[2]....
        /*004c*/ 	.word	0x000021e0


	//   ....[3]....
        /*0050*/ 	.word	0x000045b0


	//   ....[4]....
        /*0054*/ 	.word	0x000045e0


	//   ....[5]....
        /*0058*/ 	.word	0x00004630


	//   ....[6]....
        /*005c*/ 	.word	0x00004f50


	//   ....[7]....
        /*0060*/ 	.word	0x00004f70


	//   ....[8]....
        /*0064*/ 	.word	0x00005050


	//   ....[9]....
        /*0068*/ 	.word	0x00005110


	//   ....[10]....
        /*006c*/ 	.word	0x00005130


	//   ....[11]....
        /*0070*/ 	.word	0x00005210


	//   ....[12]....
        /*0074*/ 	.word	0x00005300


	//   ....[13]....
        /*0078*/ 	.word	0x00005320


	//   ....[14]....
        /*007c*/ 	.word	0x00005420


	//   ....[15]....
        /*0080*/ 	.word	0x000055d0


	//   ....[16]....
        /*0084*/ 	.word	0x000055e0


	//   ....[17]....
        /*0088*/ 	.word	0x00005770


	//----- nvinfo : EIATTR_COOP_GROUP_MASK_REGIDS
	.align		4
.L_39:
        /*008c*/ 	.byte	0x04, 0x29
        /*008e*/ 	.short	(.L_41 - .L_40)


	//   ....[0]....
.L_40:
        /*0090*/ 	.word	0xffffffff


	//   ....[1]....
        /*0094*/ 	.word	0xffffffff


	//   ....[2]....
        /*0098*/ 	.word	0xffffffff


	//   ....[3]....
        /*009c*/ 	.word	0xffffffff


	//   ....[4]....
        /*00a0*/ 	.word	0xffffffff


	//   ....[5]....
        /*00a4*/ 	.word	0xffffffff


	//   ....[6]....
        /*00a8*/ 	.word	0xffffffff


	//   ....[7]....
        /*00ac*/ 	.word	0xffffffff


	//   ....[8]....
        /*00b0*/ 	.word	0xffffffff


	//   ....[9]....
        /*00b4*/ 	.word	0xffffffff


	//   ....[10]....
        /*00b8*/ 	.word	0xffffffff


	//   ....[11]....
        /*00bc*/ 	.word	0xffffffff


	//   ....[12]....
        /*00c0*/ 	.word	0xffffffff


	//   ....[13]....
        /*00c4*/ 	.word	0xffffffff


	//----- nvinfo : EIATTR_COOP_GROUP_INSTR_OFFSETS
	.align		4
.L_41:
        /*00c8*/ 	.byte	0x04, 0x28
        /*00ca*/ 	.short	(.L_43 - .L_42)


	//   ....[0]....
.L_42:
        /*00cc*/ 	.word	0x000000c0


	//   ....[1]....
        /*00d0*/ 	.word	0x000004d0


	//   ....[2]....
        /*00d4*/ 	.word	0x000007a0


	//   ....[3]....
        /*00d8*/ 	.word	0x00000930


	//   ....[4]....
        /*00dc*/ 	.word	0x00000a20


	//   ....[5]....
        /*00e0*/ 	.word	0x00000b80


	//   ....[6]....
        /*00e4*/ 	.word	0x00000d10


	//   ....[7]....
        /*00e8*/ 	.word	0x00000f50


	//   ....[8]....
        /*00ec*/ 	.word	0x000020c0


	//   ....[9]....
        /*00f0*/ 	.word	0x000033a0


	//   ....[10]....
        /*00f4*/ 	.word	0x00003870


	//   ....[11]....
        /*00f8*/ 	.word	0x000038a0


	//   ....[12]....
        /*00fc*/ 	.word	0x000044c0


	//   ....[13]....
        /*0100*/ 	.word	0x000046d0


	//----- nvinfo : EIATTR_VRC_CTA_INIT_COUNT
	.align		4
.L_43:
        /*0104*/ 	.byte	0x02, 0x4a
        /*0106*/ 	.byte	0x80
	.zero		1


	//----- nvinfo : EIATTR_SYSCALL_OFFSETS
	.align		4
        /*0108*/ 	.byte	0x04, 0x46
        /*010a*/ 	.short	(.L_45 - .L_44)


	//   ....[0]....
.L_44:
        /*010c*/ 	.word	0x000062a0


	//   ....[1]....
        /*0110*/ 	.word	0x00006390


	//   ....[2]....
        /*0114*/ 	.word	0x00006c80


	//   ....[3]....
        /*0118*/ 	.word	0x000075a0


	//   ....[4]....
        /*011c*/ 	.word	0x00007e60


	//   ....[5]....
        /*0120*/ 	.word	0x00008720


	//----- nvinfo : EIATTR_MBARRIER_INSTR_OFFSETS
	.align		4
.L_45:
        /*0124*/ 	.byte	0x04, 0x39
        /*0126*/ 	.short	(.L_47 - .L_46)


	//   ....[0]....
.L_46:
        /*0128*/ 	.word	0x000005e0
        /*012c*/ 	.word	0x000000ff
        /*0130*/ 	.word	0x00000000
        /*0134*/ 	.short	0x0100
        /*0136*/ 	.byte	0x07
	.zero		1


	//   ....[1]....
        /*0138*/ 	.word	0x000005f0
        /*013c*/ 	.word	0x000000ff
        /*0140*/ 	.word	0x00000068
        /*0144*/ 	.short	0x0100
        /*0146*/ 	.byte	0x07
	.zero		1


	//   ....[2]....
        /*0148*/ 	.word	0x00000600
        /*014c*/ 	.word	0x000000ff
        /*0150*/ 	.word	0x00000008
        /*0154*/ 	.short	0x0100
        /*0156*/ 	.byte	0x07
	.zero		1


	//   ....[3]....
        /*0158*/ 	.word	0x00000610
        /*015c*/ 	.word	0x000000ff
        /*0160*/ 	.word	0x00000070
        /*0164*/ 	.short	0x0100
        /*0166*/ 	.byte	0x07
	.zero		1


	//   ....[4]....
        /*0168*/ 	.word	0x00000620
        /*016c*/ 	.word	0x000000ff
        /*0170*/ 	.word	0x00000010
        /*0174*/ 	.short	0x0100
        /*0176*/ 	.byte	0x07
	.zero		1


	//   ....[5]....
        /*0178*/ 	.word	0x00000630
        /*017c*/ 	.word	0x000000ff
        /*0180*/ 	.word	0x00000078
        /*0184*/ 	.short	0x0100
        /*0186*/ 	.byte	0x07
	.zero		1


	//   ....[6]....
        /*0188*/ 	.word	0x00000640
        /*018c*/ 	.word	0x000000ff
        /*0190*/ 	.word	0x00000018
        /*0194*/ 	.short	0x0100
        /*0196*/ 	.byte	0x07
	.zero		1


	//   ....[7]....
        /*0198*/ 	.word	0x00000650
        /*019c*/ 	.word	0x000000ff
        /*01a0*/ 	.word	0x00000080
        /*01a4*/ 	.short	0x0100
        /*01a6*/ 	.byte	0x07
	.zero		1


	//   ....[8]....
        /*01a8*/ 	.word	0x00000660
        /*01ac*/ 	.word	0x000000ff
        /*01b0*/ 	.word	0x00000020
        /*01b4*/ 	.short	0x0100
        /*01b6*/ 	.byte	0x07
	.zero		1


	//   ....[9]....
        /*01b8*/ 	.word	0x00000670
        /*01bc*/ 	.word	0x000000ff
        /*01c0*/ 	.word	0x00000088
        /*01c4*/ 	.short	0x0100
        /*01c6*/ 	.byte	0x07
	.zero		1


	//   ....[10]....
        /*01c8*/ 	.word	0x00000680
        /*01cc*/ 	.word	0x000000ff
        /*01d0*/ 	.word	0x00000028
        /*01d4*/ 	.short	0x0100
        /*01d6*/ 	.byte	0x07
	.zero		1


	//   ....[11]....
        /*01d8*/ 	.word	0x00000690
        /*01dc*/ 	.word	0x000000ff
        /*01e0*/ 	.word	0x00000090
        /*01e4*/ 	.short	0x0100
        /*01e6*/ 	.byte	0x07
	.zero		1


	//   ....[12]....
        /*01e8*/ 	.word	0x000006a0
        /*01ec*/ 	.word	0x000000ff
        /*01f0*/ 	.word	0x00000030
        /*01f4*/ 	.short	0x0100
        /*01f6*/ 	.byte	0x07
	.zero		1


	//   ....[13]....
        /*01f8*/ 	.word	0x000006b0
        /*01fc*/ 	.word	0x000000ff
        /*0200*/ 	.word	0x00000098
        /*0204*/ 	.short	0x0100
        /*0206*/ 	.byte	0x07
	.zero		1


	//   ....[14]....
        /*0208*/ 	.word	0x000006c0
        /*020c*/ 	.word	0x000000ff
        /*0210*/ 	.word	0x00000038
        /*0214*/ 	.short	0x0100
        /*0216*/ 	.byte	0x07
	.zero		1


	//   ....[15]....
        /*0218*/ 	.word	0x000006d0
        /*021c*/ 	.word	0x000000ff
        /*0220*/ 	.word	0x000000a0
        /*0224*/ 	.short	0x0100
        /*0226*/ 	.byte	0x07
	.zero		1


	//   ....[16]....
        /*0228*/ 	.word	0x000006e0
        /*022c*/ 	.word	0x000000ff
        /*0230*/ 	.word	0x00000040
        /*0234*/ 	.short	0x0100
        /*0236*/ 	.byte	0x07
	.zero		1


	//   ....[17]....
        /*0238*/ 	.word	0x000006f0
        /*023c*/ 	.word	0x000000ff
        /*0240*/ 	.word	0x000000a8
        /*0244*/ 	.short	0x0100
        /*0246*/ 	.byte	0x07
	.zero		1


	//   ....[18]....
        /*0248*/ 	.word	0x00000700
        /*024c*/ 	.word	0x000000ff
        /*0250*/ 	.word	0x00000048
        /*0254*/ 	.short	0x0100
        /*0256*/ 	.byte	0x07
	.zero		1


	//   ....[19]....
        /*0258*/ 	.word	0x00000710
        /*025c*/ 	.word	0x000000ff
        /*0260*/ 	.word	0x000000b0
        /*0264*/ 	.short	0x0100
        /*0266*/ 	.byte	0x07
	.zero		1


	//   ....[20]....
        /*0268*/ 	.word	0x00000720
        /*026c*/ 	.word	0x000000ff
        /*0270*/ 	.word	0x00000050
        /*0274*/ 	.short	0x0100
        /*0276*/ 	.byte	0x07
	.zero		1


	//   ....[21]....
        /*0278*/ 	.word	0x00000730
        /*027c*/ 	.word	0x000000ff
        /*0280*/ 	.word	0x000000b8
        /*0284*/ 	.short	0x0100
        /*0286*/ 	.byte	0x07
	.zero		1


	//   ....[22]....
        /*0288*/ 	.word	0x00000740
        /*028c*/ 	.word	0x000000ff
        /*0290*/ 	.word	0x00000058
        /*0294*/ 	.short	0x0100
        /*0296*/ 	.byte	0x07
	.zero		1


	//   ....[23]....
        /*0298*/ 	.word	0x00000750
        /*029c*/ 	.word	0x000000ff
        /*02a0*/ 	.word	0x000000c0
        /*02a4*/ 	.short	0x0100
        /*02a6*/ 	.byte	0x07
	.zero		1


	//   ....[24]....
        /*02a8*/ 	.word	0x00000760
        /*02ac*/ 	.word	0x000000ff
        /*02b0*/ 	.word	0x00000060
        /*02b4*/ 	.short	0x0100
        /*02b6*/ 	.byte	0x07
	.zero		1


	//   ....[25]....
        /*02b8*/ 	.word	0x00000770
        /*02bc*/ 	.word	0x000000ff
        /*02c0*/ 	.word	0x000000c8
        /*02c4*/ 	.short	0x0100
        /*02c6*/ 	.byte	0x07
	.zero		1


	//   ....[26]....
        /*02c8*/ 	.word	0x000008a0
        /*02cc*/ 	.word	0x000000ff
        /*02d0*/ 	.word	0x000000d0
        /*02d4*/ 	.short	0x0100
        /*02d6*/ 	.byte	0x08
	.zero		1


	//   ....[27]....
        /*02d8*/ 	.word	0x000008b0
        /*02dc*/ 	.word	0x000000ff
        /*02e0*/ 	.word	0x000000f0
        /*02e4*/ 	.short	0x0100
        /*02e6*/ 	.byte	0x08
	.zero		1


	//   ....[28]....
        /*02e8*/ 	.word	0x000008c0
        /*02ec*/ 	.word	0x000000ff
        /*02f0*/ 	.word	0x000000d8
        /*02f4*/ 	.short	0x0100
        /*02f6*/ 	.byte	0x08
	.zero		1


	//   ....[29]....
        /*02f8*/ 	.word	0x000008d0
        /*02fc*/ 	.word	0x000000ff
        /*0300*/ 	.word	0x000000f8
        /*0304*/ 	.short	0x0100
        /*0306*/ 	.byte	0x08
	.zero		1


	//   ....[30]....
        /*0308*/ 	.word	0x000008e0
        /*030c*/ 	.word	0x000000ff
        /*0310*/ 	.word	0x000000e0
        /*0314*/ 	.short	0x0100
        /*0316*/ 	.byte	0x08
	.zero		1


	//   ....[31]....
        /*0318*/ 	.word	0x000008f0
        /*031c*/ 	.word	0x000000ff
        /*0320*/ 	.word	0x00000100
        /*0324*/ 	.short	0x0100
        /*0326*/ 	.byte	0x08
	.zero		1


	//   ....[32]....
        /*0328*/ 	.word	0x00000900
        /*032c*/ 	.word	0x000000ff
        /*0330*/ 	.word	0x000000e8
        /*0334*/ 	.short	0x0100
        /*0336*/ 	.byte	0x08
	.zero		1


	//   ....[33]....
        /*0338*/ 	.word	0x00000910
        /*033c*/ 	.word	0x000000ff
        /*0340*/ 	.word	0x00000108
        /*0344*/ 	.short	0x0100
        /*0346*/ 	.byte	0x08
	.zero		1


	//   ....[34]....
        /*0348*/ 	.word	0x000009f0
        /*034c*/ 	.word	0x000000ff
        /*0350*/ 	.word	0x00000110
        /*0354*/ 	.short	0x0100
        /*0356*/ 	.byte	0x07
	.zero		1


	//   ....[35]....
        /*0358*/ 	.word	0x00000a00
        /*035c*/ 	.word	0x000000ff
        /*0360*/ 	.word	0x00000118
        /*0364*/ 	.short	0x0100
        /*0366*/ 	.byte	0x07
	.zero		1


	//   ....[36]....
        /*0368*/ 	.word	0x00000b30
        /*036c*/ 	.word	0x000000ff
        /*0370*/ 	.word	0x00000120
        /*0374*/ 	.short	0x0100
        /*0376*/ 	.byte	0x07
	.zero		1


	//   ....[37]....
        /*0378*/ 	.word	0x00000b40
        /*037c*/ 	.word	0x000000ff
        /*0380*/ 	.word	0x00000130
        /*0384*/ 	.short	0x0100
        /*0386*/ 	.byte	0x07
	.zero		1


	//   ....[38]....
        /*0388*/ 	.word	0x00000b50
        /*038c*/ 	.word	0x000000ff
        /*0390*/ 	.word	0x00000128
        /*0394*/ 	.short	0x0100
        /*0396*/ 	.byte	0x07
	.zero		1


	//   ....[39]....
        /*0398*/ 	.word	0x00000b60
        /*039c*/ 	.word	0x000000ff
        /*03a0*/ 	.word	0x00000138
        /*03a4*/ 	.short	0x0100
        /*03a6*/ 	.byte	0x07
	.zero		1


	//   ....[40]....
        /*03a8*/ 	.word	0x00000c80
        /*03ac*/ 	.word	0x000000ff
        /*03b0*/ 	.word	0x00000140
        /*03b4*/ 	.short	0x0100
        /*03b6*/ 	.byte	0x08
	.zero		1


	//   ....[41]....
        /*03b8*/ 	.word	0x00000c90
        /*03bc*/ 	.word	0x000000ff
        /*03c0*/ 	.word	0x00000160
        /*03c4*/ 	.short	0x0100
        /*03c6*/ 	.byte	0x08
	.zero		1


	//   ....[42]....
        /*03c8*/ 	.word	0x00000ca0
        /*03cc*/ 	.word	0x000000ff
        /*03d0*/ 	.word	0x00000148
        /*03d4*/ 	.short	0x0100
        /*03d6*/ 	.byte	0x08
	.zero		1


	//   ....[43]....
        /*03d8*/ 	.word	0x00000cb0
        /*03dc*/ 	.word	0x000000ff
        /*03e0*/ 	.word	0x00000168
        /*03e4*/ 	.short	0x0100
        /*03e6*/ 	.byte	0x08
	.zero		1


	//   ....[44]....
        /*03e8*/ 	.word	0x00000cc0
        /*03ec*/ 	.word	0x000000ff
        /*03f0*/ 	.word	0x00000150
        /*03f4*/ 	.short	0x0100
        /*03f6*/ 	.byte	0x08
	.zero		1


	//   ....[45]....
        /*03f8*/ 	.word	0x00000cd0
        /*03fc*/ 	.word	0x000000ff
        /*0400*/ 	.word	0x00000170
        /*0404*/ 	.short	0x0100
        /*0406*/ 	.byte	0x08
	.zero		1


	//   ....[46]....
        /*0408*/ 	.word	0x00000ce0
        /*040c*/ 	.word	0x000000ff
        /*0410*/ 	.word	0x00000158
        /*0414*/ 	.short	0x0100
        /*0416*/ 	.byte	0x08
	.zero		1


	//   ....[47]....
        /*0418*/ 	.word	0x00000cf0
        /*041c*/ 	.word	0x000000ff
        /*0420*/ 	.word	0x00000178
        /*0424*/ 	.short	0x0100
        /*0426*/ 	.byte	0x08
	.zero		1


	//   ....[48]....
        /*0428*/ 	.word	0x00000de0
        /*042c*/ 	.word	0x000000ff
        /*0430*/ 	.word	0x00000180
        /*0434*/ 	.short	0x0100
        /*0436*/ 	.byte	0x07
	.zero		1


	//   ....[49]....
        /*0438*/ 	.word	0x00000df0
        /*043c*/ 	.word	0x000000ff
        /*0440*/ 	.word	0x00000190
        /*0444*/ 	.short	0x0100
        /*0446*/ 	.byte	0x07
	.zero		1


	//   ....[50]....
        /*0448*/ 	.word	0x00000e00
        /*044c*/ 	.word	0x000000ff
        /*0450*/ 	.word	0x00000188
        /*0454*/ 	.short	0x0100
        /*0456*/ 	.byte	0x07
	.zero		1


	//   ....[51]....
        /*0458*/ 	.word	0x00000e10
        /*045c*/ 	.word	0x000000ff
        /*0460*/ 	.word	0x00000198
        /*0464*/ 	.short	0x0100
        /*0466*/ 	.byte	0x07
	.zero		1


	//   ....[52]....
        /*0468*/ 	.word	0x00000f00
        /*046c*/ 	.word	0x000000ff
        /*0470*/ 	.word	0x000001a0
        /*0474*/ 	.short	0x0100
        /*0476*/ 	.byte	0x06
	.zero		1


	//   ....[53]....
        /*0478*/ 	.word	0x000018e0
        /*047c*/ 	.word	0x00000002
        /*0480*/ 	.word	0x00000190
        /*0484*/ 	.short	0x010a
        /*0486*/ 	.byte	0xff
	.zero		1


	//   ....[54]....
        /*0488*/ 	.word	0x00001910
        /*048c*/ 	.word	0x00000002
        /*0490*/ 	.word	0x00000180
        /*0494*/ 	.short	0x0101
        /*0496*/ 	.byte	0xff
	.zero		1


	//   ....[55]....
        /*0498*/ 	.word	0x000019e0
        /*049c*/ 	.word	0x000000ff
        /*04a0*/ 	.word	0x00000068
        /*04a4*/ 	.short	0x010a
        /*04a6*/ 	.byte	0x08
	.zero		1


	//   ....[56]....
        /*04a8*/ 	.word	0x00001ad0
        /*04ac*/ 	.word	0x000000ff
        /*04b0*/ 	.word	0x00000068
        /*04b4*/ 	.short	0x010a
        /*04b6*/ 	.byte	0x31
	.zero		1


	//   ....[57]....
        /*04b8*/ 	.word	0x00001c90
        /*04bc*/ 	.word	0x000000ff
        /*04c0*/ 	.word	0x00000068
        /*04c4*/ 	.short	0x010a
        /*04c6*/ 	.byte	0x08
	.zero		1


	//   ....[58]....
        /*04c8*/ 	.word	0x00001d90
        /*04cc*/ 	.word	0x000000ff
        /*04d0*/ 	.word	0x00000118
        /*04d4*/ 	.short	0x0101
        /*04d6*/ 	.byte	0x07
	.zero		1


	//   ....[59]....
        /*04d8*/ 	.word	0x00001da0
        /*04dc*/ 	.word	0x000000ff
        /*04e0*/ 	.word	0x00000068
        /*04e4*/ 	.short	0x010a
        /*04e6*/ 	.byte	0x08
	.zero		1


	//   ....[60]....
        /*04e8*/ 	.word	0x00001e20
        /*04ec*/ 	.word	0x000000ff
        /*04f0*/ 	.word	0x00000068
        /*04f4*/ 	.short	0x010a
        /*04f6*/ 	.byte	0x11
	.zero		1


	//   ....[61]....
        /*04f8*/ 	.word	0x00001fb0
        /*04fc*/ 	.word	0x000000ff
        /*0500*/ 	.word	0x00000068
        /*0504*/ 	.short	0x010a
        /*0506*/ 	.byte	0x08
	.zero		1


	//   ....[62]....
        /*0508*/ 	.word	0x000020f0
        /*050c*/ 	.word	0x00000002
        /*0510*/ 	.word	0x00000120
        /*0514*/ 	.short	0x010a
        /*0516*/ 	.byte	0xff
	.zero		1


	//   ....[63]....
        /*0518*/ 	.word	0x000021b0
        /*051c*/ 	.word	0x00000002
        /*0520*/ 	.word	0x00000000
        /*0524*/ 	.short	0x0101
        /*0526*/ 	.byte	0xff
	.zero		1


	//   ....[64]....
        /*0528*/ 	.word	0x00002710
        /*052c*/ 	.word	0x000000ff
        /*0530*/ 	.word	0x00000000
        /*0534*/ 	.short	0x010a
        /*0536*/ 	.byte	0x04
	.zero		1


	//   ....[65]....
        /*0538*/ 	.word	0x000027a0
        /*053c*/ 	.word	0x000000ff
        /*0540*/ 	.word	0x00000000
        /*0544*/ 	.short	0x010a
        /*0546*/ 	.byte	0x04
	.zero		1


	//   ....[66]....
        /*0548*/ 	.word	0x00002830
        /*054c*/ 	.word	0x000000ff
        /*0550*/ 	.word	0x00000000
        /*0554*/ 	.short	0x010a
        /*0556*/ 	.byte	0x04
	.zero		1


	//   ....[67]....
        /*0558*/ 	.word	0x000028c0
        /*055c*/ 	.word	0x000000ff
        /*0560*/ 	.word	0x00000000
        /*0564*/ 	.short	0x010a
        /*0566*/ 	.byte	0x04
	.zero		1


	//   ....[68]....
        /*0568*/ 	.word	0x00002950
        /*056c*/ 	.word	0x000000ff
        /*0570*/ 	.word	0x00000000
        /*0574*/ 	.short	0x010a
        /*0576*/ 	.byte	0x04
	.zero		1


	//   ....[69]....
        /*0578*/ 	.word	0x000029e0
        /*057c*/ 	.word	0x000000ff
        /*0580*/ 	.word	0x00000000
        /*0584*/ 	.short	0x010a
        /*0586*/ 	.byte	0x04
	.zero		1


	//   ....[70]....
        /*0588*/ 	.word	0x00002a70
        /*058c*/ 	.word	0x000000ff
        /*0590*/ 	.word	0x00000000
        /*0594*/ 	.short	0x010a
        /*0596*/ 	.byte	0x04
	.zero		1


	//   ....[71]....
        /*0598*/ 	.word	0x00002b00
        /*059c*/ 	.word	0x000000ff
        /*05a0*/ 	.word	0x00000000
        /*05a4*/ 	.short	0x010a
        /*05a6*/ 	.byte	0x04
	.zero		1


	//   ....[72]....
        /*05a8*/ 	.word	0x00002b90
        /*05ac*/ 	.word	0x000000ff
        /*05b0*/ 	.word	0x00000000
        /*05b4*/ 	.short	0x010a
        /*05b6*/ 	.byte	0x04
	.zero		1


	//   ....[73]....
        /*05b8*/ 	.word	0x00002c20
        /*05bc*/ 	.word	0x000000ff
        /*05c0*/ 	.word	0x00000000
        /*05c4*/ 	.short	0x010a
        /*05c6*/ 	.byte	0x04
	.zero		1


	//   ....[74]....
        /*05c8*/ 	.word	0x00002cb0
        /*05cc*/ 	.word	0x000000ff
        /*05d0*/ 	.word	0x00000000
        /*05d4*/ 	.short	0x010a
        /*05d6*/ 	.byte	0x04
	.zero		1


	//   ....[75]....
        /*05d8*/ 	.word	0x00002d40
        /*05dc*/ 	.word	0x000000ff
        /*05e0*/ 	.word	0x00000000
        /*05e4*/ 	.short	0x010a
        /*05e6*/ 	.byte	0x04
	.zero		1


	//   ....[76]....
        /*05e8*/ 	.word	0x00002de0
        /*05ec*/ 	.word	0x00000000
        /*05f0*/ 	.word	0x00000000
        /*05f4*/ 	.short	0x010a
        /*05f6*/ 	.byte	0xff
	.zero		1


	//   ....[77]....
        /*05f8*/ 	.word	0x00002f00
        /*05fc*/ 	.word	0x00000000
        /*0600*/ 	.word	0x00000180
        /*0604*/ 	.short	0x010a
        /*0606*/ 	.byte	0xff
	.zero		1


	//   ....[78]....
        /*0608*/ 	.word	0x00002f70
        /*060c*/ 	.word	0x00000000
        /*0610*/ 	.word	0x00000000
        /*0614*/ 	.short	0x0101
        /*0616*/ 	.byte	0xff
	.zero		1


	//   ....[79]....
        /*0618*/ 	.word	0x00002f90
        /*061c*/ 	.word	0x000000ff
        /*0620*/ 	.word	0x00000130
        /*0624*/ 	.short	0x010a
        /*0626*/ 	.byte	0x05
	.zero		1


	//   ....[80]....
        /*0628*/ 	.word	0x000030b0
        /*062c*/ 	.word	0x00000000
        /*0630*/ 	.word	0x00000120
        /*0634*/ 	.short	0x010a
        /*0636*/ 	.byte	0xff
	.zero		1


	//   ....[81]....
        /*0638*/ 	.word	0x000031b0
        /*063c*/ 	.word	0x00000000
        /*0640*/ 	.word	0x00000000
        /*0644*/ 	.short	0x0101
        /*0646*/ 	.byte	0xff
	.zero		1


	//   ....[82]....
        /*0648*/ 	.word	0x00003240
        /*064c*/ 	.word	0x000000ff
        /*0650*/ 	.word	0x00000130
        /*0654*/ 	.short	0x0106
        /*0656*/ 	.byte	0x05
	.zero		1


	//   ....[83]....
        /*0658*/ 	.word	0x00003260
        /*065c*/ 	.word	0x000000ff
        /*0660*/ 	.word	0x00000130
        /*0664*/ 	.short	0x010a
        /*0666*/ 	.byte	0x05
	.zero		1


	//   ....[84]....
        /*0668*/ 	.word	0x000032f0
        /*066c*/ 	.word	0x000000ff
        /*0670*/ 	.word	0x00000130
        /*0674*/ 	.short	0x0106
        /*0676*/ 	.byte	0x04
	.zero		1


	//   ....[85]....
        /*0678*/ 	.word	0x00003330
        /*067c*/ 	.word	0x00000000
        /*0680*/ 	.word	0x00000130
        /*0684*/ 	.short	0x010a
        /*0686*/ 	.byte	0xff
	.zero		1


	//   ....[86]....
        /*0688*/ 	.word	0x00003570
        /*068c*/ 	.word	0x000000ff
        /*0690*/ 	.word	0x00000008
        /*0694*/ 	.short	0x010a
        /*0696*/ 	.byte	0x06
	.zero		1


	//   ....[87]....
        /*0698*/ 	.word	0x00003590
        /*069c*/ 	.word	0x000000ff
        /*06a0*/ 	.word	0x00000008
        /*06a4*/ 	.short	0x010a
        /*06a6*/ 	.byte	0x06
	.zero		1


	//   ....[88]....
        /*06a8*/ 	.word	0x00003720
        /*06ac*/ 	.word	0x000000ff
        /*06b0*/ 	.word	0x00000008
        /*06b4*/ 	.short	0x010a
        /*06b6*/ 	.byte	0x06
	.zero		1


	//   ....[89]....
        /*06b8*/ 	.word	0x00003740
        /*06bc*/ 	.word	0x000000ff
        /*06c0*/ 	.word	0x00000008
        /*06c4*/ 	.short	0x010a
        /*06c6*/ 	.byte	0x06
	.zero		1


	//   ....[90]....
        /*06c8*/ 	.word	0x00003800
        /*06cc*/ 	.word	0x000000ff
        /*06d0*/ 	.word	0x00000000
        /*06d4*/ 	.short	0x0101
        /*06d6*/ 	.byte	0x07
	.zero		1


	//   ....[91]....
        /*06d8*/ 	.word	0x00003b40
        /*06dc*/ 	.word	0x00000000
        /*06e0*/ 	.word	0x00000120
        /*06e4*/ 	.short	0x010a
        /*06e6*/ 	.byte	0xff
	.zero		1


	//   ....[92]....
        /*06e8*/ 	.word	0x00003c00
        /*06ec*/ 	.word	0x00000000
        /*06f0*/ 	.word	0x00000000
        /*06f4*/ 	.short	0x0101
        /*06f6*/ 	.byte	0xff
	.zero		1


	//   ....[93]....
        /*06f8*/ 	.word	0x00003cc0
        /*06fc*/ 	.word	0x000000ff
        /*0700*/ 	.word	0x00000000
        /*0704*/ 	.short	0x010a
        /*0706*/ 	.byte	0x08
	.zero		1


	//   ....[94]....
        /*0708*/ 	.word	0x00003cd0
        /*070c*/ 	.word	0x000000ff
        /*0710*/ 	.word	0x00000160
        /*0714*/ 	.short	0x010a
        /*0716*/ 	.byte	0x09
	.zero		1


	//   ....[95]....
        /*0718*/ 	.word	0x00003d80
        /*071c*/ 	.word	0x000000ff
        /*0720*/ 	.word	0x00000000
        /*0724*/ 	.short	0x010a
        /*0726*/ 	.byte	0x08
	.zero		1


	//   ....[96]....
        /*0728*/ 	.word	0x00003eb0
        /*072c*/ 	.word	0x000000ff
        /*0730*/ 	.word	0x00000000
        /*0734*/ 	.short	0x010a
        /*0736*/ 	.byte	0x1e
	.zero		1


	//   ....[97]....
        /*0738*/ 	.word	0x000041b0
        /*073c*/ 	.word	0x000000ff
        /*0740*/ 	.word	0x00000000
        /*0744*/ 	.short	0x010a
        /*0746*/ 	.byte	0x08
	.zero		1


	//   ....[98]....
        /*0748*/ 	.word	0x00004240
        /*074c*/ 	.word	0x000000ff
        /*0750*/ 	.word	0x00000000
        /*0754*/ 	.short	0x010a
        /*0756*/ 	.byte	0x08
	.zero		1


	//   ....[99]....
        /*0758*/ 	.word	0x000042d0
        /*075c*/ 	.word	0x000000ff
        /*0760*/ 	.word	0x00000000
        /*0764*/ 	.short	0x010a
        /*0766*/ 	.byte	0x08
	.zero		1


	//   ....[100]....
        /*0768*/ 	.word	0x00004370
        /*076c*/ 	.word	0x00000000
        /*0770*/ 	.word	0x00000000
        /*0774*/ 	.short	0x010a
        /*0776*/ 	.byte	0xff
	.zero		1


	//   ....[101]....
        /*0778*/ 	.word	0x000043b0
        /*077c*/ 	.word	0x00000000
        /*0780*/ 	.word	0x00000000
        /*0784*/ 	.short	0x010a
        /*0786*/ 	.byte	0xff
	.zero		1


	//   ....[102]....
        /*0788*/ 	.word	0x00004420
        /*078c*/ 	.word	0x000000ff
        /*0790*/ 	.word	0x00000000
        /*0794*/ 	.short	0x0101
        /*0796*/ 	.byte	0x05
	.zero		1


	//   ....[103]....
        /*0798*/ 	.word	0x00004460
        /*079c*/ 	.word	0x000000ff
        /*07a0*/ 	.word	0x000001a0
        /*07a4*/ 	.short	0x010a
        /*07a6*/ 	.byte	0x07
	.zero		1


	//   ....[104]....
        /*07a8*/ 	.word	0x000044b0
        /*07ac*/ 	.word	0x000000ff
        /*07b0*/ 	.word	0x00000000
        /*07b4*/ 	.short	0x0101
        /*07b6*/ 	.byte	0x05
	.zero		1


	//   ....[105]....
        /*07b8*/ 	.word	0x00004900
        /*07bc*/ 	.word	0x00000000
        /*07c0*/ 	.word	0x00000120
        /*07c4*/ 	.short	0x010a
        /*07c6*/ 	.byte	0xff
	.zero		1


	//   ....[106]....
        /*07c8*/ 	.word	0x000049c0
        /*07cc*/ 	.word	0x00000000
        /*07d0*/ 	.word	0x00000000
        /*07d4*/ 	.short	0x0101
        /*07d6*/ 	.byte	0xff
	.zero		1


	//   ....[107]....
        /*07d8*/ 	.word	0x00004ce0
        /*07dc*/ 	.word	0x000000ff
        /*07e0*/ 	.word	0x00000118
        /*07e4*/ 	.short	0x010a
        /*07e6*/ 	.byte	0x06
	.zero		1


	//   ....[108]....
        /*07e8*/ 	.word	0x00004ed0
        /*07ec*/ 	.word	0x000000ff
        /*07f0*/ 	.word	0x000000f0
        /*07f4*/ 	.short	0x010a
        /*07f6*/ 	.byte	0x06
	.zero		1


	//   ....[109]....
        /*07f8*/ 	.word	0x000050c0
        /*07fc*/ 	.word	0x000000ff
        /*0800*/ 	.word	0x000000d0
        /*0804*/ 	.short	0x010b
        /*0806*/ 	.byte	0x06
	.zero		1


	//   ....[110]....
        /*0808*/ 	.word	0x000050d0
        /*080c*/ 	.word	0x000000ff
        /*0810*/ 	.word	0x00000000
        /*0814*/ 	.short	0x0101
        /*0816*/ 	.byte	0x0e
	.zero		1


	//   ....[111]....
        /*0818*/ 	.word	0x000050e0
        /*081c*/ 	.word	0x000000ff
        /*0820*/ 	.word	0x000000f8
        /*0824*/ 	.short	0x010a
        /*0826*/ 	.byte	0x06
	.zero		1


	//   ....[112]....
        /*0828*/ 	.word	0x000052a0
        /*082c*/ 	.word	0x000000ff
        /*0830*/ 	.word	0x000000d8
        /*0834*/ 	.short	0x010b
        /*0836*/ 	.byte	0x06
	.zero		1


	//   ....[113]....
        /*0838*/ 	.word	0x000052b0
        /*083c*/ 	.word	0x000000ff
        /*0840*/ 	.word	0x00000000
        /*0844*/ 	.short	0x0101
        /*0846*/ 	.byte	0x0e
	.zero		1


	//   ....[114]....
        /*0848*/ 	.word	0x000052c0
        /*084c*/ 	.word	0x000000ff
        /*0850*/ 	.word	0x00000100
        /*0854*/ 	.short	0x010a
        /*0856*/ 	.byte	0x06
	.zero		1


	//   ....[115]....
        /*0858*/ 	.word	0x000054b0
        /*085c*/ 	.word	0x000000ff
        /*0860*/ 	.word	0x000000e0
        /*0864*/ 	.short	0x010b
        /*0866*/ 	.byte	0x06
	.zero		1


	//   ....[116]....
        /*0868*/ 	.word	0x00005520
        /*086c*/ 	.word	0x000000ff
        /*0870*/ 	.word	0x00000000
        /*0874*/ 	.short	0x0101
        /*0876*/ 	.byte	0x0e
	.zero		1


	//   ....[117]....
        /*0878*/ 	.word	0x00005530
        /*087c*/ 	.word	0x000000ff
        /*0880*/ 	.word	0x00000108
        /*0884*/ 	.short	0x010a
        /*0886*/ 	.byte	0x06
	.zero		1


	//   ....[118]....
        /*0888*/ 	.word	0x000057d0
        /*088c*/ 	.word	0x000000ff
        /*0890*/ 	.word	0x000000e8
        /*0894*/ 	.short	0x010b
        /*0896*/ 	.byte	0x06
	.zero		1


	//   ....[119]....
        /*0898*/ 	.word	0x000057f0
        /*089c*/ 	.word	0x000000ff
        /*08a0*/ 	.word	0x00000000
        /*08a4*/ 	.short	0x0101
        /*08a6*/ 	.byte	0x07
	.zero		1


	//   ....[120]....
        /*08a8*/ 	.word	0x00005820
        /*08ac*/ 	.word	0x000000ff
        /*08b0*/ 	.word	0x000000f0
        /*08b4*/ 	.short	0x010a
        /*08b6*/ 	.byte	0x06
	.zero		1


	//   ....[121]....
        /*08b8*/ 	.word	0x00005840
        /*08bc*/ 	.word	0x000000ff
        /*08c0*/ 	.word	0x000000f8
        /*08c4*/ 	.short	0x010a
        /*08c6*/ 	.byte	0x06
	.zero		1


	//   ....[122]....
        /*08c8*/ 	.word	0x00005860
        /*08cc*/ 	.word	0x000000ff
        /*08d0*/ 	.word	0x00000100
        /*08d4*/ 	.short	0x010a
        /*08d6*/ 	.byte	0x06
	.zero		1


	//   ....[123]....
        /*08d8*/ 	.word	0x000058a0
        /*08dc*/ 	.word	0x00000000
        /*08e0*/ 	.word	0x00000108
        /*08e4*/ 	.short	0x010a
        /*08e6*/ 	.byte	0xff
	.zero		1


	//   ....[124]....
        /*08e8*/ 	.word	0x00005c60
        /*08ec*/ 	.word	0x00000000
        /*08f0*/ 	.word	0x00000120
        /*08f4*/ 	.short	0x010a
        /*08f6*/ 	.byte	0xff
	.zero		1


	//   ....[125]....
        /*08f8*/ 	.word	0x00005d70
        /*08fc*/ 	.word	0x00000000
        /*0900*/ 	.word	0x00000000
        /*0904*/ 	.short	0x0101
        /*0906*/ 	.byte	0xff
	.zero		1


	//   ....[126]....
        /*0908*/ 	.word	0x00006900
        /*090c*/ 	.word	0x000000ff
        /*0910*/ 	.word	0x000000d0
        /*0914*/ 	.short	0x010a
        /*0916*/ 	.byte	0x2c
	.zero		1


	//   ....[127]....
        /*0918*/ 	.word	0x00006980
        /*091c*/ 	.word	0x00000053
        /*0920*/ 	.word	0x00000140
        /*0924*/ 	.short	0x010a
        /*0926*/ 	.byte	0xff
	.zero		1


	//   ....[128]....
        /*0928*/ 	.word	0x00006a90
        /*092c*/ 	.word	0x000000ff
        /*0930*/ 	.word	0x000000d0
        /*0934*/ 	.short	0x010a
        /*0936*/ 	.byte	0x2c
	.zero		1


	//   ....[129]....
        /*0938*/ 	.word	0x00006b60
        /*093c*/ 	.word	0x00000053
        /*0940*/ 	.word	0x00000140
        /*0944*/ 	.short	0x010a
        /*0946*/ 	.byte	0xff
	.zero		1


	//   ....[130]....
        /*0948*/ 	.word	0x00007310
        /*094c*/ 	.word	0x00000000
        /*0950*/ 	.word	0x00000000
        /*0954*/ 	.short	0x0101
        /*0956*/ 	.byte	0xff
	.zero		1


	//   ....[131]....
        /*0958*/ 	.word	0x00007320
        /*095c*/ 	.word	0x00000003
        /*0960*/ 	.word	0x000000d0
        /*0964*/ 	.short	0x010a
        /*0966*/ 	.byte	0xff
	.zero		1


	//   ....[132]....
        /*0968*/ 	.word	0x000073e0
        /*096c*/ 	.word	0x00000003
        /*0970*/ 	.word	0x000000d0
        /*0974*/ 	.short	0x010a
        /*0976*/ 	.byte	0xff
	.zero		1


	//   ....[133]....
        /*0978*/ 	.word	0x00007bd0
        /*097c*/ 	.word	0x00000000
        /*0980*/ 	.word	0x00000000
        /*0984*/ 	.short	0x0101
        /*0986*/ 	.byte	0xff
	.zero		1


	//   ....[134]....
        /*0988*/ 	.word	0x00007bf0
        /*098c*/ 	.word	0x00000003
        /*0990*/ 	.word	0x000000d0
        /*0994*/ 	.short	0x010a
        /*0996*/ 	.byte	0xff
	.zero		1


	//   ....[135]....
        /*0998*/ 	.word	0x00007ca0
        /*099c*/ 	.word	0x00000003
        /*09a0*/ 	.word	0x000000d0
        /*09a4*/ 	.short	0x010a
        /*09a6*/ 	.byte	0xff
	.zero		1


	//   ....[136]....
        /*09a8*/ 	.word	0x00008490
        /*09ac*/ 	.word	0x00000000
        /*09b0*/ 	.word	0x00000000
        /*09b4*/ 	.short	0x0101
        /*09b6*/ 	.byte	0xff
	.zero		1


	//   ....[137]....
        /*09b8*/ 	.word	0x000084b0
        /*09bc*/ 	.word	0x00000004
        /*09c0*/ 	.word	0x000000d0
        /*09c4*/ 	.short	0x010a
        /*09c6*/ 	.byte	0xff
	.zero		1


	//   ....[138]....
        /*09c8*/ 	.word	0x00008560
        /*09cc*/ 	.word	0x00000004
        /*09d0*/ 	.word	0x000000d0
        /*09d4*/ 	.short	0x010a
        /*09d6*/ 	.byte	0xff
	.zero		1


	//   ....[139]....
        /*09d8*/ 	.word	0x00008810
        /*09dc*/ 	.word	0x00000053
        /*09e0*/ 	.word	0x00000000
        /*09e4*/ 	.short	0x0101
        /*09e6*/ 	.byte	0xff
	.zero		1


	//   ....[140]....
        /*09e8*/ 	.word	0x00008da0
        /*09ec*/ 	.word	0x00000000
        /*09f0*/ 	.word	0x00000000
        /*09f4*/ 	.short	0x0101
        /*09f6*/ 	.byte	0xff
	.zero		1


	//   ....[141]....
        /*09f8*/ 	.word	0x00009030
        /*09fc*/ 	.word	0x000000ff
        /*0a00*/ 	.word	0x00000000
        /*0a04*/ 	.short	0x0101
        /*0a06*/ 	.byte	0x04
	.zero		1


	//   ....[142]....
        /*0a08*/ 	.word	0x00009050
        /*0a0c*/ 	.word	0x00000002
        /*0a10*/ 	.word	0x00000190
        /*0a14*/ 	.short	0x010a
        /*0a16*/ 	.byte	0xff
	.zero		1


	//   ....[143]....
        /*0a18*/ 	.word	0x000090b0
        /*0a1c*/ 	.word	0x00000002
        /*0a20*/ 	.word	0x00000068
        /*0a24*/ 	.short	0x010a
        /*0a26*/ 	.byte	0xff
	.zero		1


	//   ....[144]....
        /*0a28*/ 	.word	0x00009110
        /*0a2c*/ 	.word	0x00000002
        /*0a30*/ 	.word	0x00000068
        /*0a34*/ 	.short	0x010a
        /*0a36*/ 	.byte	0xff
	.zero		1


	//   ....[145]....
        /*0a38*/ 	.word	0x00009160
        /*0a3c*/ 	.word	0x00000002
        /*0a40*/ 	.word	0x00000120
        /*0a44*/ 	.short	0x010a
        /*0a46*/ 	.byte	0xff
	.zero		1


	//   ....[146]....
        /*0a48*/ 	.word	0x000091c0
        /*0a4c*/ 	.word	0x00000000
        /*0a50*/ 	.word	0x00000000
        /*0a54*/ 	.short	0x010a
        /*0a56*/ 	.byte	0xff
	.zero		1


	//   ....[147]....
        /*0a58*/ 	.word	0x00009220
        /*0a5c*/ 	.word	0x00000000
        /*0a60*/ 	.word	0x00000000
        /*0a64*/ 	.short	0x010a
        /*0a66*/ 	.byte	0xff
	.zero		1


	//   ....[148]....
        /*0a68*/ 	.word	0x00009280
        /*0a6c*/ 	.word	0x00000000
        /*0a70*/ 	.word	0x00000000
        /*0a74*/ 	.short	0x010a
        /*0a76*/ 	.byte	0xff
	.zero		1


	//   ....[149]....
        /*0a78*/ 	.word	0x000092e0
        /*0a7c*/ 	.word	0x00000000
        /*0a80*/ 	.word	0x00000000
        /*0a84*/ 	.short	0x010a
        /*0a86*/ 	.byte	0xff
	.zero		1


	//   ....[150]....
        /*0a88*/ 	.word	0x00009340
        /*0a8c*/ 	.word	0x00000000
        /*0a90*/ 	.word	0x00000000
        /*0a94*/ 	.short	0x010a
        /*0a96*/ 	.byte	0xff
	.zero		1


	//   ....[151]....
        /*0a98*/ 	.word	0x000093a0
        /*0a9c*/ 	.word	0x00000000
        /*0aa0*/ 	.word	0x00000000
        /*0aa4*/ 	.short	0x010a
        /*0aa6*/ 	.byte	0xff
	.zero		1


	//   ....[152]....
        /*0aa8*/ 	.word	0x00009400
        /*0aac*/ 	.word	0x00000000
        /*0ab0*/ 	.word	0x00000000
        /*0ab4*/ 	.short	0x010a
        /*0ab6*/ 	.byte	0xff
	.zero		1


	//   ....[153]....
        /*0ab8*/ 	.word	0x00009460
        /*0abc*/ 	.word	0x00000000
        /*0ac0*/ 	.word	0x00000000
        /*0ac4*/ 	.short	0x010a
        /*0ac6*/ 	.byte	0xff
	.zero		1


	//   ....[154]....
        /*0ac8*/ 	.word	0x000094c0
        /*0acc*/ 	.word	0x00000000
        /*0ad0*/ 	.word	0x00000000
        /*0ad4*/ 	.short	0x010a
        /*0ad6*/ 	.byte	0xff
	.zero		1


	//   ....[155]....
        /*0ad8*/ 	.word	0x00009520
        /*0adc*/ 	.word	0x00000000
        /*0ae0*/ 	.word	0x00000000
        /*0ae4*/ 	.short	0x010a
        /*0ae6*/ 	.byte	0xff
	.zero		1


	//   ....[156]....
        /*0ae8*/ 	.word	0x00009580
        /*0aec*/ 	.word	0x00000000
        /*0af0*/ 	.word	0x00000000
        /*0af4*/ 	.short	0x010a
        /*0af6*/ 	.byte	0xff
	.zero		1


	//   ....[157]....
        /*0af8*/ 	.word	0x000095e0
        /*0afc*/ 	.word	0x00000000
        /*0b00*/ 	.word	0x00000000
        /*0b04*/ 	.short	0x010a
        /*0b06*/ 	.byte	0xff
	.zero		1


	//   ....[158]....
        /*0b08*/ 	.word	0x00009630
        /*0b0c*/ 	.word	0x00000000
        /*0b10*/ 	.word	0x00000180
        /*0b14*/ 	.short	0x010a
        /*0b16*/ 	.byte	0xff
	.zero		1


	//   ....[159]....
        /*0b18*/ 	.word	0x00009690
        /*0b1c*/ 	.word	0x00000000
        /*0b20*/ 	.word	0x00000130
        /*0b24*/ 	.short	0x010a
        /*0b26*/ 	.byte	0xff
	.zero		1


	//   ....[160]....
        /*0b28*/ 	.word	0x000096e0
        /*0b2c*/ 	.word	0x00000000
        /*0b30*/ 	.word	0x00000120
        /*0b34*/ 	.short	0x010a
        /*0b36*/ 	.byte	0xff
	.zero		1


	//   ....[161]....
        /*0b38*/ 	.word	0x00009740
        /*0b3c*/ 	.word	0x00000000
        /*0b40*/ 	.word	0x00000130
        /*0b44*/ 	.short	0x010a
        /*0b46*/ 	.byte	0xff
	.zero		1


	//   ....[162]....
        /*0b48*/ 	.word	0x000097a0
        /*0b4c*/ 	.word	0x00000004
        /*0b50*/ 	.word	0x00000008
        /*0b54*/ 	.short	0x010a
        /*0b56*/ 	.byte	0xff
	.zero		1


	//   ....[163]....
        /*0b58*/ 	.word	0x00009880
        /*0b5c*/ 	.word	0x00000002
        /*0b60*/ 	.word	0x00000008
        /*0b64*/ 	.short	0x010a
        /*0b66*/ 	.byte	0xff
	.zero		1


	//   ....[164]....
        /*0b68*/ 	.word	0x000098d0
        /*0b6c*/ 	.word	0x00000000
        /*0b70*/ 	.word	0x00000120
        /*0b74*/ 	.short	0x010a
        /*0b76*/ 	.byte	0xff
	.zero		1


	//   ....[165]....
        /*0b78*/ 	.word	0x00009930
        /*0b7c*/ 	.word	0x00000000
        /*0b80*/ 	.word	0x00000160
        /*0b84*/ 	.short	0x010a
        /*0b86*/ 	.byte	0xff
	.zero		1


	//   ....[166]....
        /*0b88*/ 	.word	0x00009990
        /*0b8c*/ 	.word	0x00000000
        /*0b90*/ 	.word	0x00000000
        /*0b94*/ 	.short	0x010a
        /*0b96*/ 	.byte	0xff
	.zero		1


	//   ....[167]....
        /*0b98*/ 	.word	0x000099f0
        /*0b9c*/ 	.word	0x00000000
        /*0ba0*/ 	.word	0x00000000
        /*0ba4*/ 	.short	0x010a
        /*0ba6*/ 	.byte	0xff
	.zero		1


	//   ....[168]....
        /*0ba8*/ 	.word	0x00009a50
        /*0bac*/ 	.word	0x00000000
        /*0bb0*/ 	.word	0x00000000
        /*0bb4*/ 	.short	0x010a
        /*0bb6*/ 	.byte	0xff
	.zero		1


	//   ....[169]....
        /*0bb8*/ 	.word	0x00009ab0
        /*0bbc*/ 	.word	0x00000000
        /*0bc0*/ 	.word	0x00000000
        /*0bc4*/ 	.short	0x010a
        /*0bc6*/ 	.byte	0xff
	.zero		1


	//   ....[170]....
        /*0bc8*/ 	.word	0x00009b10
        /*0bcc*/ 	.word	0x00000000
        /*0bd0*/ 	.word	0x000001a0
        /*0bd4*/ 	.short	0x010a
        /*0bd6*/ 	.byte	0xff
	.zero		1


	//   ....[171]....
        /*0bd8*/ 	.word	0x00009b60
        /*0bdc*/ 	.word	0x00000000
        /*0be0*/ 	.word	0x00000120
        /*0be4*/ 	.short	0x010a
        /*0be6*/ 	.byte	0xff
	.zero		1


	//   ....[172]....
        /*0be8*/ 	.word	0x00009bc0
        /*0bec*/ 	.word	0x00000000
        /*0bf0*/ 	.word	0x00000118
        /*0bf4*/ 	.short	0x010a
        /*0bf6*/ 	.byte	0xff
	.zero		1


	//   ....[173]....
        /*0bf8*/ 	.word	0x00009c20
        /*0bfc*/ 	.word	0x00000000
        /*0c00*/ 	.word	0x000000f0
        /*0c04*/ 	.short	0x010a
        /*0c06*/ 	.byte	0xff
	.zero		1


	//   ....[174]....
        /*0c08*/ 	.word	0x00009c80
        /*0c0c*/ 	.word	0x00000000
        /*0c10*/ 	.word	0x000000f8
        /*0c14*/ 	.short	0x010a
        /*0c16*/ 	.byte	0xff
	.zero		1


	//   ....[175]....
        /*0c18*/ 	.word	0x00009ce0
        /*0c1c*/ 	.word	0x00000000
        /*0c20*/ 	.word	0x00000100
        /*0c24*/ 	.short	0x010a
        /*0c26*/ 	.byte	0xff
	.zero		1


	//   ....[176]....
        /*0c28*/ 	.word	0x00009d40
        /*0c2c*/ 	.word	0x00000000
        /*0c30*/ 	.word	0x00000108
        /*0c34*/ 	.short	0x010a
        /*0c36*/ 	.byte	0xff
	.zero		1


	//   ....[177]....
        /*0c38*/ 	.word	0x00009da0
        /*0c3c*/ 	.word	0x00000000
        /*0c40*/ 	.word	0x000000f0
        /*0c44*/ 	.short	0x010a
        /*0c46*/ 	.byte	0xff
	.zero		1


	//   ....[178]....
        /*0c48*/ 	.word	0x00009e00
        /*0c4c*/ 	.word	0x00000000
        /*0c50*/ 	.word	0x000000f8
        /*0c54*/ 	.short	0x010a
        /*0c56*/ 	.byte	0xff
	.zero		1


	//   ....[179]....
        /*0c58*/ 	.word	0x00009e60
        /*0c5c*/ 	.word	0x00000000
        /*0c60*/ 	.word	0x00000100
        /*0c64*/ 	.short	0x010a
        /*0c66*/ 	.byte	0xff
	.zero		1


	//   ....[180]....
        /*0c68*/ 	.word	0x00009eb0
        /*0c6c*/ 	.word	0x00000000
        /*0c70*/ 	.word	0x00000120
        /*0c74*/ 	.short	0x010a
        /*0c76*/ 	.byte	0xff
	.zero		1


	//   ....[181]....
        /*0c78*/ 	.word	0x00009f10
        /*0c7c*/ 	.word	0x00000003
        /*0c80*/ 	.word	0x000000d0
        /*0c84*/ 	.short	0x010a
        /*0c86*/ 	.byte	0xff
	.zero		1


	//   ....[182]....
        /*0c88*/ 	.word	0x00009f60
        /*0c8c*/ 	.word	0x00000053
        /*0c90*/ 	.word	0x00000140
        /*0c94*/ 	.short	0x010a
        /*0c96*/ 	.byte	0xff
	.zero		1


	//   ....[183]....
        /*0c98*/ 	.word	0x00009fb0
        /*0c9c*/ 	.word	0x00000003
        /*0ca0*/ 	.word	0x000000d0
        /*0ca4*/ 	.short	0x010a
        /*0ca6*/ 	.byte	0xff
	.zero		1


	//   ....[184]....
        /*0ca8*/ 	.word	0x0000a000
        /*0cac*/ 	.word	0x00000003
        /*0cb0*/ 	.word	0x000000d0
        /*0cb4*/ 	.short	0x010a
        /*0cb6*/ 	.byte	0xff
	.zero		1


	//   ....[185]....
        /*0cb8*/ 	.word	0x0000a050
        /*0cbc*/ 	.word	0x00000004
        /*0cc0*/ 	.word	0x000000d0
        /*0cc4*/ 	.short	0x010a
        /*0cc6*/ 	.byte	0xff
	.zero		1


	//----- nvinfo : EIATTR_NUM_MBARRIERS
	.align		4
.L_47:
        /*0cc8*/ 	.byte	0x03, 0x38
        /*0cca*/ 	.short	0x0035


	//----- nvinfo : EIATTR_EXIT_INSTR_OFFSETS
	.align		4
        /*0ccc*/ 	.byte	0x04, 0x1c
        /*0cce*/ 	.short	(.L_49 - .L_48)


	//   ....[0]....
.L_48:
        /*0cd0*/ 	.word	0x00002e10


	//   ....[1]....
        /*0cd4*/ 	.word	0x00003300


	//   ....[2]....
        /*0cd8*/ 	.word	0x00003360


	//   ....[3]....
        /*0cdc*/ 	.word	0x000046e0


	//   ....[4]....
        /*0ce0*/ 	.word	0x000058d0


	//   ....[5]....
        /*0ce4*/ 	.word	0x00005910


	//   ....[6]....
        /*0ce8*/ 	.word	0x00008f30


	//   ....[7]....
        /*0cec*/ 	.word	0x00008fa0


	//   ....[8]....
        /*0cf0*/ 	.word	0x00008fd0


	//   ....[9]....
        /*0cf4*/ 	.word	0x00009040


	//----- nvinfo : EIATTR_MAX_THREADS
	.align		4
.L_49:
        /*0cf8*/ 	.byte	0x04, 0x05
        /*0cfa*/ 	.short	(.L_51 - .L_50)
.L_50:
        /*0cfc*/ 	.word	0x00000100
        /*0d00*/ 	.word	0x00000001
        /*0d04*/ 	.word	0x00000001


	//----- nvinfo : EIATTR_CRS_STACK_SIZE
	.align		4
.L_51:
        /*0d08*/ 	.byte	0x04, 0x1e
        /*0d0a*/ 	.short	(.L_53 - .L_52)
.L_52:
        /*0d0c*/ 	.word	0x00000000


	//----- nvinfo : EIATTR_CBANK_PARAM_SIZE
	.align		4
.L_53:
        /*0d10*/ 	.byte	0x03, 0x19
        /*0d12*/ 	.short	0x0800


	//----- nvinfo : EIATTR_PARAM_CBANK
	.align		4
        /*0d14*/ 	.byte	0x04, 0x0a
        /*0d16*/ 	.short	(.L_55 - .L_54)
	.align		4
.L_54:
        /*0d18*/ 	.word	index@(.nv.constant0._ZN7cutlass13device_kernelINS_4gemm6kernel13GemmUniversalIN4cute5tupleIJiiiiEEENS1_10collective13CollectiveMmaINS1_35MainloopSm100TmaUmmaWarpSpecializedILi13ELi2ELi4ENS5_IJNS4_1CILi2EEENSA_ILi1EEESC_EEEEENS5_IJNSA_ILi128EEESF_NSA_ILi64EEEEEENS_6half_tENS5_IJlSC_lEEESI_SJ_NS4_8TiledMMAINS4_8MMA_AtomIJNS4_26SM100_MMA_F16BF16_2x1SM_SSISI_SI_fLi128ELi128ELNS4_4UMMA5MajorE0ELSO_0ELNSN_7ScaleInE0ELSP_0EEEEEENS4_6LayoutINS5_IJSC_SC_SC_EEENS5_IJNSA_ILi0EEESU_SU_EEEEENS5_IJNS4_10UnderscoreESX_SX_EEEEENS4_18SM100_TMA_2SM_LOADENS4_14ComposedLayoutINS4_7SwizzleILi3ELi4ELi3EEENS4_18smem_ptr_flag_bitsILi16EEENSS_INS5_IJNSA_ILi8EEESG_EEENS5_IJSG_SC_EEEEEEEvNS4_8identityES10_S1A_vS1B_EENS_8epilogue10collective18CollectiveEpilogueINS1D_23Sm100TmaWarpSpecializedILi4ELi2ELi16ELb1ELb0EEEJNS5_IJSG_SF_SG_EEENS5_IJNSS_ISG_SC_EENSS_INS5_IJNSA_ILi16EEESB_EEENS5_IJSC_SG_EEEEEEEESI_SJ_SI_SJ_NS1D_6fusion15FusionCallbacksIS1H_NS1P_23LinCombPerRowBiasEltActINS1D_6thread4ReLuESI_fSI_SI_fLi8ELNS_15FloatRoundStyleE2EEES1I_S1O_JEEENS4_5SM1004TMEM4LOAD26SM100_TMEM_LOAD_32dp32b16xENS4_13SM90_TMA_LOADENS11_INS12_ILi1ELi4ELi3EEES15_NSS_INS5_IJS16_S1K_EEENS5_IJS1K_SC_EEEEEEENS4_39AutoVectorizingCopyWithAssumedAlignmentILi128EEENS4_14SM90_TMA_STOREES26_S28_S28_EEEvvEEEEvNT_6ParamsE)
        /*0d1c*/ 	.short	0x0380
        /*0d1e*/ 	.short	0x0800


	//----- nvinfo : EIATTR_SW_WAR
	.align		4
.L_55:
        /*0d20*/ 	.byte	0x04, 0x36
        /*0d22*/ 	.short	(.L_57 - .L_56)
.L_56:
        /*0d24*/ 	.word	0x00000008
.L_57:


//--------------------- .nv.callgraph             --------------------------
	.section	.nv.callgraph,"",@"SHT_CUDA_CALLGRAPH"
	.align	4
	.sectionentsize	8
	.align		4
        /*0000*/ 	.word	0x00000000
	.align		4
        /*0004*/ 	.word	0xffffffff
	.align		4
        /*0008*/ 	.word	index@(_ZN7cutlass13device_kernelINS_4gemm6kernel13GemmUniversalIN4cute5tupleIJiiiiEEENS1_10collective13CollectiveMmaINS1_35MainloopSm100TmaUmmaWarpSpecializedILi13ELi2ELi4ENS5_IJNS4_1CILi2EEENSA_ILi1EEESC_EEEEENS5_IJNSA_ILi128EEESF_NSA_ILi64EEEEEENS_6half_tENS5_IJlSC_lEEESI_SJ_NS4_8TiledMMAINS4_8MMA_AtomIJNS4_26SM100_MMA_F16BF16_2x1SM_SSISI_SI_fLi128ELi128ELNS4_4UMMA5MajorE0ELSO_0ELNSN_7ScaleInE0ELSP_0EEEEEENS4_6LayoutINS5_IJSC_SC_SC_EEENS5_IJNSA_ILi0EEESU_SU_EEEEENS5_IJNS4_10UnderscoreESX_SX_EEEEENS4_18SM100_TMA_2SM_LOADENS4_14ComposedLayoutINS4_7SwizzleILi3ELi4ELi3EEENS4_18smem_ptr_flag_bitsILi16EEENSS_INS5_IJNSA_ILi8EEESG_EEENS5_IJSG_SC_EEEEEEEvNS4_8identityES10_S1A_vS1B_EENS_8epilogue10collective18CollectiveEpilogueINS1D_23Sm100TmaWarpSpecializedILi4ELi2ELi16ELb1ELb0EEEJNS5_IJSG_SF_SG_EEENS5_IJNSS_ISG_SC_EENSS_INS5_IJNSA_ILi16EEESB_EEENS5_IJSC_SG_EEEEEEEESI_SJ_SI_SJ_NS1D_6fusion15FusionCallbacksIS1H_NS1P_23LinCombPerRowBiasEltActINS1D_6thread4ReLuESI_fSI_SI_fLi8ELNS_15FloatRoundStyleE2EEES1I_S1O_JEEENS4_5SM1004TMEM4LOAD26SM100_TMEM_LOAD_32dp32b16xENS4_13SM90_TMA_LOADENS11_INS12_ILi1ELi4ELi3EEES15_NSS_INS5_IJS16_S1K_EEENS5_IJS1K_SC_EEEEEEENS4_39AutoVectorizingCopyWithAssumedAlignmentILi128EEENS4_14SM90_TMA_STOREES26_S28_S28_EEEvvEEEEvNT_6ParamsE)
	.align		4
        /*000c*/ 	.word	index@(__assertfail)
	.align		4
        /*0010*/ 	.word	0x00000000
	.align		4
        /*0014*/ 	.word	0xfffffffe
	.align		4
        /*0018*/ 	.word	0x00000000
	.align		4
        /*001c*/ 	.word	0xfffffffd
	.align		4
        /*0020*/ 	.word	0x00000000
	.align		4
        /*0024*/ 	.word	0xfffffffc


//--------------------- .nv.constant4             --------------------------
	.section	.nv.constant4,"a",@progbits
	.align	8
	.align		8
.nv.constant4:
        /*0000*/ 	.dword	__assertfail
	.align		8
        /*0008*/ 	.dword	__unnamed_1
	.align		8
        /*0010*/ 	.dword	__unnamed_2
	.align		8
        /*0018*/ 	.dword	_ZN39_INTERNAL_fbf4f70f_4_k_cu_8760e5e9_40504cuda3std3__45__cpo5beginE
	.align		8
        /*0020*/ 	.dword	_ZN39_INTERNAL_fbf4f70f_4_k_cu_8760e5e9_40504cuda3std3__45__cpo3endE
	.align		8
        /*0028*/ 	.dword	_ZN39_INTERNAL_fbf4f70f_4_k_cu_8760e5e9_40504cuda3std3__45__cpo6cbeginE
	.align		8
        /*0030*/ 	.dword	_ZN39_INTERNAL_fbf4f70f_4_k_cu_8760e5e9_40504cuda3std3__45__cpo4cendE
	.align		8
        /*0038*/ 	.dword	_ZN39_INTERNAL_fbf4f70f_4_k_cu_8760e5e9_40504cuda3std3__441_GLOBAL__N__fbf4f70f_4_k_cu_8760e5e9_40506ignoreE
	.align		8
        /*0040*/ 	.dword	_ZN39_INTERNAL_fbf4f70f_4_k_cu_8760e5e9_40504cuda3std3__419piecewise_constructE
	.align		8
        /*0048*/ 	.dword	_ZN39_INTERNAL_fbf4f70f_4_k_cu_8760e5e9_40504cuda3std3__48in_placeE
	.align		8
        /*0050*/ 	.dword	_ZN39_INTERNAL_fbf4f70f_4_k_cu_8760e5e9_40504cuda3std6ranges3__45__cpo4swapE
	.align		8
        /*0058*/ 	.dword	_ZN39_INTERNAL_fbf4f70f_4_k_cu_8760e5e9_40504cuda3std6ranges3__45__cpo9iter_moveE
	.align		8
        /*0060*/ 	.dword	_ZN39_INTERNAL_fbf4f70f_4_k_cu_8760e5e9_40504cute7productE
	.align		8
        /*0068*/ 	.dword	_ZN39_INTERNAL_fbf4f70f_4_k_cu_8760e5e9_40504cute1_E
	.align		8
        /*0070*/ 	.dword	$str$25
	.align		8
        /*0078*/ 	.dword	$str$26
	.align		8
        /*0080*/ 	.dword	$str$27
	.align		8
        /*0088*/ 	.dword	$str$28


//--------------------- .text._ZN7cutlass13device_kernelINS_4gemm6kernel13GemmUniversalIN4cute5tupleIJiiiiEEENS1_10collective13CollectiveMmaINS1_35MainloopSm100TmaUmmaWarpSpecializedILi13ELi2ELi4ENS5_IJNS4_1CILi2EEENSA_ILi1EEESC_EEEEENS5_IJNSA_ILi128EEESF_NSA_ILi64EEEEEENS_6half_tENS5_IJlSC_lEEESI_SJ_NS4_8TiledMMAINS4_8MMA_AtomIJNS4_26SM100_MMA_F16BF16_2x1SM_SSISI_SI_fLi128ELi128ELNS4_4UMMA5MajorE0ELSO_0ELNSN_7ScaleInE0ELSP_0EEEEEENS4_6LayoutINS5_IJSC_SC_SC_EEENS5_IJNSA_ILi0EEESU_SU_EEEEENS5_IJNS4_10UnderscoreESX_SX_EEEEENS4_18SM100_TMA_2SM_LOADENS4_14ComposedLayoutINS4_7SwizzleILi3ELi4ELi3EEENS4_18smem_ptr_flag_bitsILi16EEENSS_INS5_IJNSA_ILi8EEESG_EEENS5_IJSG_SC_EEEEEEEvNS4_8identityES10_S1A_vS1B_EENS_8epilogue10collective18CollectiveEpilogueINS1D_23Sm100TmaWarpSpecializedILi4ELi2ELi16ELb1ELb0EEEJNS5_IJSG_SF_SG_EEENS5_IJNSS_ISG_SC_EENSS_INS5_IJNSA_ILi16EEESB_EEENS5_IJSC_SG_EEEEEEEESI_SJ_SI_SJ_NS1D_6fusion15FusionCallbacksIS1H_NS1P_23LinCombPerRowBiasEltActINS1D_6thread4ReLuESI_fSI_SI_fLi8ELNS_15FloatRoundStyleE2EEES1I_S1O_JEEENS4_5SM1004TMEM4LOAD26SM100_TMEM_LOAD_32dp32b16xENS4_13SM90_TMA_LOADENS11_INS12_ILi1ELi4ELi3EEES15_NSS_INS5_IJS16_S1K_EEENS5_IJS1K_SC_EEEEEEENS4_39AutoVectorizingCopyWithAssumedAlignmentILi128EEENS4_14SM90_TMA_STOREES26_S28_S28_EEEvvEEEEvNT_6ParamsE --------------------------
	.section	.text._ZN7cutlass13device_kernelINS_4gemm6kernel13GemmUniversalIN4cute5tupleIJiiiiEEENS1_10collective13CollectiveMmaINS1_35MainloopSm100TmaUmmaWarpSpecializedILi13ELi2ELi4ENS5_IJNS4_1CILi2EEENSA_ILi1EEESC_EEEEENS5_IJNSA_ILi128EEESF_NSA_ILi64EEEEEENS_6half_tENS5_IJlSC_lEEESI_SJ_NS4_8TiledMMAINS4_8MMA_AtomIJNS4_26SM100_MMA_F16BF16_2x1SM_SSISI_SI_fLi128ELi128ELNS4_4UMMA5MajorE0ELSO_0ELNSN_7ScaleInE0ELSP_0EEEEEENS4_6LayoutINS5_IJSC_SC_SC_EEENS5_IJNSA_ILi0EEESU_SU_EEEEENS5_IJNS4_10UnderscoreESX_SX_EEEEENS4_18SM100_TMA_2SM_LOADENS4_14ComposedLayoutINS4_7SwizzleILi3ELi4ELi3EEENS4_18smem_ptr_flag_bitsILi16EEENSS_INS5_IJNSA_ILi8EEESG_EEENS5_IJSG_SC_EEEEEEEvNS4_8identityES10_S1A_vS1B_EENS_8epilogue10collective18CollectiveEpilogueINS1D_23Sm100TmaWarpSpecializedILi4ELi2ELi16ELb1ELb0EEEJNS5_IJSG_SF_SG_EEENS5_IJNSS_ISG_SC_EENSS_INS5_IJNSA_ILi16EEESB_EEENS5_IJSC_SG_EEEEEEEESI_SJ_SI_SJ_NS1D_6fusion15FusionCallbacksIS1H_NS1P_23LinCombPerRowBiasEltActINS1D_6thread4ReLuESI_fSI_SI_fLi8ELNS_15FloatRoundStyleE2EEES1I_S1O_JEEENS4_5SM1004TMEM4LOAD26SM100_TMEM_LOAD_32dp32b16xENS4_13SM90_TMA_LOADENS11_INS12_ILi1ELi4ELi3EEES15_NSS_INS5_IJS16_S1K_EEENS5_IJS1K_SC_EEEEEEENS4_39AutoVectorizingCopyWithAssumedAlignmentILi128EEENS4_14SM90_TMA_STOREES26_S28_S28_EEEvvEEEEvNT_6ParamsE,"ax",@progbits
	.align	128
.text._ZN7cutlass13device_kernelINS_4gemm6kernel13GemmUniversalIN4cute5tupleIJiiiiEEENS1_10collective13CollectiveMmaINS1_35MainloopSm100TmaUmmaWarpSpecializedILi13ELi2ELi4ENS5_IJNS4_1CILi2EEENSA_ILi1EEESC_EEEEENS5_IJNSA_ILi128EEESF_NSA_ILi64EEEEEENS_6half_tENS5_IJlSC_lEEESI_SJ_NS4_8TiledMMAINS4_8MMA_AtomIJNS4_26SM100_MMA_F16BF16_2x1SM_SSISI_SI_fLi128ELi128ELNS4_4UMMA5MajorE0ELSO_0ELNSN_7ScaleInE0ELSP_0EEEEEENS4_6LayoutINS5_IJSC_SC_SC_EEENS5_IJNSA_ILi0EEESU_SU_EEEEENS5_IJNS4_10UnderscoreESX_SX_EEEEENS4_18SM100_TMA_2SM_LOADENS4_14ComposedLayoutINS4_7SwizzleILi3ELi4ELi3EEENS4_18smem_ptr_flag_bitsILi16EEENSS_INS5_IJNSA_ILi8EEESG_EEENS5_IJSG_SC_EEEEEEEvNS4_8identityES10_S1A_vS1B_EENS_8epilogue10collective18CollectiveEpilogueINS1D_23Sm100TmaWarpSpecializedILi4ELi2ELi16ELb1ELb0EEEJNS5_IJSG_SF_SG_EEENS5_IJNSS_ISG_SC_EENSS_INS5_IJNSA_ILi16EEESB_EEENS5_IJSC_SG_EEEEEEEESI_SJ_SI_SJ_NS1D_6fusion15FusionCallbacksIS1H_NS1P_23LinCombPerRowBiasEltActINS1D_6thread4ReLuESI_fSI_SI_fLi8ELNS_15FloatRoundStyleE2EEES1I_S1O_JEEENS4_5SM1004TMEM4LOAD26SM100_TMEM_LOAD_32dp32b16xENS4_13SM90_TMA_LOADENS11_INS12_ILi1ELi4ELi3EEES15_NSS_INS5_IJS16_S1K_EEENS5_IJS1K_SC_EEEEEEENS4_39AutoVectorizingCopyWithAssumedAlignmentILi128EEENS4_14SM90_TMA_STOREES26_S28_S28_EEEvvEEEEvNT_6ParamsE:
        .type           _ZN7cutlass13device_kernelINS_4gemm6kernel13GemmUniversalIN4cute5tupleIJiiiiEEENS1_10collective13CollectiveMmaINS1_35MainloopSm100TmaUmmaWarpSpecializedILi13ELi2ELi4ENS5_IJNS4_1CILi2EEENSA_ILi1EEESC_EEEEENS5_IJNSA_ILi128EEESF_NSA_ILi64EEEEEENS_6half_tENS5_IJlSC_lEEESI_SJ_NS4_8TiledMMAINS4_8MMA_AtomIJNS4_26SM100_MMA_F16BF16_2x1SM_SSISI_SI_fLi128ELi128ELNS4_4UMMA5MajorE0ELSO_0ELNSN_7ScaleInE0ELSP_0EEEEEENS4_6LayoutINS5_IJSC_SC_SC_EEENS5_IJNSA_ILi0EEESU_SU_EEEEENS5_IJNS4_10UnderscoreESX_SX_EEEEENS4_18SM100_TMA_2SM_LOADENS4_14ComposedLayoutINS4_7SwizzleILi3ELi4ELi3EEENS4_18smem_ptr_flag_bitsILi16EEENSS_INS5_IJNSA_ILi8EEESG_EEENS5_IJSG_SC_EEEEEEEvNS4_8identityES10_S1A_vS1B_EENS_8epilogue10collective18CollectiveEpilogueINS1D_23Sm100TmaWarpSpecializedILi4ELi2ELi16ELb1ELb0EEEJNS5_IJSG_SF_SG_EEENS5_IJNSS_ISG_SC_EENSS_INS5_IJNSA_ILi16EEESB_EEENS5_IJSC_SG_EEEEEEEESI_SJ_SI_SJ_NS1D_6fusion15FusionCallbacksIS1H_NS1P_23LinCombPerRowBiasEltActINS1D_6thread4ReLuESI_fSI_SI_fLi8ELNS_15FloatRoundStyleE2EEES1I_S1O_JEEENS4_5SM1004TMEM4LOAD26SM100_TMEM_LOAD_32dp32b16xENS4_13SM90_TMA_LOADENS11_INS12_ILi1ELi4ELi3EEES15_NSS_INS5_IJS16_S1K_EEENS5_IJS1K_SC_EEEEEEENS4_39AutoVectorizingCopyWithAssumedAlignmentILi128EEENS4_14SM90_TMA_STOREES26_S28_S28_EEEvvEEEEvNT_6ParamsE,@function
        .size           _ZN7cutlass13device_kernelINS_4gemm6kernel13GemmUniversalIN4cute5tupleIJiiiiEEENS1_10collective13CollectiveMmaINS1_35MainloopSm100TmaUmmaWarpSpecializedILi13ELi2ELi4ENS5_IJNS4_1CILi2EEENSA_ILi1EEESC_EEEEENS5_IJNSA_ILi128EEESF_NSA_ILi64EEEEEENS_6half_tENS5_IJlSC_lEEESI_SJ_NS4_8TiledMMAINS4_8MMA_AtomIJNS4_26SM100_MMA_F16BF16_2x1SM_SSISI_SI_fLi128ELi128ELNS4_4UMMA5MajorE0ELSO_0ELNSN_7ScaleInE0ELSP_0EEEEEENS4_6LayoutINS5_IJSC_SC_SC_EEENS5_IJNSA_ILi0EEESU_SU_EEEEENS5_IJNS4_10UnderscoreESX_SX_EEEEENS4_18SM100_TMA_2SM_LOADENS4_14ComposedLayoutINS4_7SwizzleILi3ELi4ELi3EEENS4_18smem_ptr_flag_bitsILi16EEENSS_INS5_IJNSA_ILi8EEESG_EEENS5_IJSG_SC_EEEEEEEvNS4_8identityES10_S1A_vS1B_EENS_8epilogue10collective18CollectiveEpilogueINS1D_23Sm100TmaWarpSpecializedILi4ELi2ELi16ELb1ELb0EEEJNS5_IJSG_SF_SG_EEENS5_IJNSS_ISG_SC_EENSS_INS5_IJNSA_ILi16EEESB_EEENS5_IJSC_SG_EEEEEEEESI_SJ_SI_SJ_NS1D_6fusion15FusionCallbacksIS1H_NS1P_23LinCombPerRowBiasEltActINS1D_6thread4ReLuESI_fSI_SI_fLi8ELNS_15FloatRoundStyleE2EEES1I_S1O_JEEENS4_5SM1004TMEM4LOAD26SM100_TMEM_LOAD_32dp32b16xENS4_13SM90_TMA_LOADENS11_INS12_ILi1ELi4ELi3EEES15_NSS_INS5_IJS16_S1K_EEENS5_IJS1K_SC_EEEEEEENS4_39AutoVectorizingCopyWithAssumedAlignmentILi128EEENS4_14SM90_TMA_STOREES26_S28_S28_EEEvvEEEEvNT_6ParamsE,(.L_x_227 - _ZN7cutlass13device_kernelINS_4gemm6kernel13GemmUniversalIN4cute5tupleIJiiiiEEENS1_10collective13CollectiveMmaINS1_35MainloopSm100TmaUmmaWarpSpecializedILi13ELi2ELi4ENS5_IJNS4_1CILi2EEENSA_ILi1EEESC_EEEEENS5_IJNSA_ILi128EEESF_NSA_ILi64EEEEEENS_6half_tENS5_IJlSC_lEEESI_SJ_NS4_8TiledMMAINS4_8MMA_AtomIJNS4_26SM100_MMA_F16BF16_2x1SM_SSISI_SI_fLi128ELi128ELNS4_4UMMA5MajorE0ELSO_0ELNSN_7ScaleInE0ELSP_0EEEEEENS4_6LayoutINS5_IJSC_SC_SC_EEENS5_IJNSA_ILi0EEESU_SU_EEEEENS5_IJNS4_10UnderscoreESX_SX_EEEEENS4_18SM100_TMA_2SM_LOADENS4_14ComposedLayoutINS4_7SwizzleILi3ELi4ELi3EEENS4_18smem_ptr_flag_bitsILi16EEENSS_INS5_IJNSA_ILi8EEESG_EEENS5_IJSG_SC_EEEEEEEvNS4_8identityES10_S1A_vS1B_EENS_8epilogue10collective18CollectiveEpilogueINS1D_23Sm100TmaWarpSpecializedILi4ELi2ELi16ELb1ELb0EEEJNS5_IJSG_SF_SG_EEENS5_IJNSS_ISG_SC_EENSS_INS5_IJNSA_ILi16EEESB_EEENS5_IJSC_SG_EEEEEEEESI_SJ_SI_SJ_NS1D_6fusion15FusionCallbacksIS1H_NS1P_23LinCombPerRowBiasEltActINS1D_6thread4ReLuESI_fSI_SI_fLi8ELNS_15FloatRoundStyleE2EEES1I_S1O_JEEENS4_5SM1004TMEM4LOAD26SM100_TMEM_LOAD_32dp32b16xENS4_13SM90_TMA_LOADENS11_INS12_ILi1ELi4ELi3EEES15_NSS_INS5_IJS16_S1K_EEENS5_IJS1K_SC_EEEEEEENS4_39AutoVectorizingCopyWithAssumedAlignmentILi128EEENS4_14SM90_TMA_STOREES26_S28_S28_EEEvvEEEEvNT_6ParamsE)
        .other          _ZN7cutlass13device_kernelINS_4gemm6kernel13GemmUniversalIN4cute5tupleIJiiiiEEENS1_10collective13CollectiveMmaINS1_35MainloopSm100TmaUmmaWarpSpecializedILi13ELi2ELi4ENS5_IJNS4_1CILi2EEENSA_ILi1EEESC_EEEEENS5_IJNSA_ILi128EEESF_NSA_ILi64EEEEEENS_6half_tENS5_IJlSC_lEEESI_SJ_NS4_8TiledMMAINS4_8MMA_AtomIJNS4_26SM100_MMA_F16BF16_2x1SM_SSISI_SI_fLi128ELi128ELNS4_4UMMA5MajorE0ELSO_0ELNSN_7ScaleInE0ELSP_0EEEEEENS4_6LayoutINS5_IJSC_SC_SC_EEENS5_IJNSA_ILi0EEESU_SU_EEEEENS5_IJNS4_10UnderscoreESX_SX_EEEEENS4_18SM100_TMA_2SM_LOADENS4_14ComposedLayoutINS4_7SwizzleILi3ELi4ELi3EEENS4_18smem_ptr_flag_bitsILi16EEENSS_INS5_IJNSA_ILi8EEESG_EEENS5_IJSG_SC_EEEEEEEvNS4_8identityES10_S1A_vS1B_EENS_8epilogue10collective18CollectiveEpilogueINS1D_23Sm100TmaWarpSpecializedILi4ELi2ELi16ELb1ELb0EEEJNS5_IJSG_SF_SG_EEENS5_IJNSS_ISG_SC_EENSS_INS5_IJNSA_ILi16EEESB_EEENS5_IJSC_SG_EEEEEEEESI_SJ_SI_SJ_NS1D_6fusion15FusionCallbacksIS1H_NS1P_23LinCombPerRowBiasEltActINS1D_6thread4ReLuESI_fSI_SI_fLi8ELNS_15FloatRoundStyleE2EEES1I_S1O_JEEENS4_5SM1004TMEM4LOAD26SM100_TMEM_LOAD_32dp32b16xENS4_13SM90_TMA_LOADENS11_INS12_ILi1ELi4ELi3EEES15_NSS_INS5_IJS16_S1K_EEENS5_IJS1K_SC_EEEEEEENS4_39AutoVectorizingCopyWithAssumedAlignmentILi128EEENS4_14SM90_TMA_STOREES26_S28_S28_EEEvvEEEEvNT_6ParamsE,@"STO_CUDA_ENTRY STV_DEFAULT"
_ZN7cutlass13device_kernelINS_4gemm6kernel13GemmUniversalIN4cute5tupleIJiiiiEEENS1_10collective13CollectiveMmaINS1_35MainloopSm100TmaUmmaWarpSpecializedILi13ELi2ELi4ENS5_IJNS4_1CILi2EEENSA_ILi1EEESC_EEEEENS5_IJNSA_ILi128EEESF_NSA_ILi64EEEEEENS_6half_tENS5_IJlSC_lEEESI_SJ_NS4_8TiledMMAINS4_8MMA_AtomIJNS4_26SM100_MMA_F16BF16_2x1SM_SSISI_SI_fLi128ELi128ELNS4_4UMMA5MajorE0ELSO_0ELNSN_7ScaleInE0ELSP_0EEEEEENS4_6LayoutINS5_IJSC_SC_SC_EEENS5_IJNSA_ILi0EEESU_SU_EEEEENS5_IJNS4_10UnderscoreESX_SX_EEEEENS4_18SM100_TMA_2SM_LOADENS4_14ComposedLayoutINS4_7SwizzleILi3ELi4ELi3EEENS4_18smem_ptr_flag_bitsILi16EEENSS_INS5_IJNSA_ILi8EEESG_EEENS5_IJSG_SC_EEEEEEEvNS4_8identityES10_S1A_vS1B_EENS_8epilogue10collective18CollectiveEpilogueINS1D_23Sm100TmaWarpSpecializedILi4ELi2ELi16ELb1ELb0EEEJNS5_IJSG_SF_SG_EEENS5_IJNSS_ISG_SC_EENSS_INS5_IJNSA_ILi16EEESB_EEENS5_IJSC_SG_EEEEEEEESI_SJ_SI_SJ_NS1D_6fusion15FusionCallbacksIS1H_NS1P_23LinCombPerRowBiasEltActINS1D_6thread4ReLuESI_fSI_SI_fLi8ELNS_15FloatRoundStyleE2EEES1I_S1O_JEEENS4_5SM1004TMEM4LOAD26SM100_TMEM_LOAD_32dp32b16xENS4_13SM90_TMA_LOADENS11_INS12_ILi1ELi4ELi3EEES15_NSS_INS5_IJS16_S1K_EEENS5_IJS1K_SC_EEEEEEENS4_39AutoVectorizingCopyWithAssumedAlignmentILi128EEENS4_14SM90_TMA_STOREES26_S28_S28_EEEvvEEEEvNT_6ParamsE:
[----:B------:R-:W1:Y:S01]  /*0000*/  LDC R1, c[0x0][0x37c] ;  /* 0x0000df00ff017b82 */ /* 0x000e620000000800 */
[----:B------:R-:W2:Y:S01]  /*0010*/  S2R R79, SR_TID.X ;  /* 0x00000000004f7919 */ /* 0x000ea20000002100 */
[----:B------:R-:W3:Y:S06]  /*0020*/  LDCU.64 UR8, c[0x0][0x890] ;  /* 0x00011200ff0877ac */ /* 0x000eec0008000a00 */
[----:B------:R-:W4:Y:S01]  /*0030*/  S2UR UR45, SR_CgaCtaId ;  /* 0x00000000002d79c3 */ /* 0x000f220000008800 */
[----:B------:R-:W-:Y:S02]  /*0040*/  PRMT R66, RZ, 0x7610, R66 ;  /* 0x00007610ff427816 */ /* 0x000fe40000000042 */
[----:B------:R-:W-:Y:S01]  /*0050*/  ELECT P0, URZ, PT ;  /* 0x0000000000ff782f */ /* 0x000fe20003800000 */
[----:B------:R-:W1:Y:S01]  /*0060*/  LDCU.64 UR46, c[0x0][0x358] ;  /* 0x00006b00ff2e77ac */ /* 0x000e620008000a00 */
[----:B---3--:R-:W-:-:S04]  /*0070*/  UISETP.NE.U32.AND UP1, UPT, UR8, URZ, UPT ;  /* 0x000000ff0800728c */ /* 0x008fc8000bf25070 */
[----:B------:R-:W-:Y:S02]  /*0080*/  UISETP.NE.AND.EX UP2, UPT, UR9, URZ, UPT, UP1 ;  /* 0x000000ff0900728c */ /* 0x000fe4000bf45310 */
[----:B----4-:R-:W-:Y:S02]  /*0090*/  ULOP3.LUT UR5, UR45, 0x1, URZ, 0xc0, !UPT ;  /* 0x000000012d057892 */ /* 0x010fe4000f8ec0ff */
[----:B------:R-:W-:Y:S01]  /*00a0*/  ULOP3.LUT UR4, UR45, 0x1, URZ, 0x3c, !UPT ;  /* 0x000000012d047892 */ /* 0x000fe2000f8e3cff */
[----:B--2---:R-:W-:-:S05]  /*00b0*/  SHF.R.U32.HI R72, RZ, 0x5, R79 ;  /* 0x00000005ff487819 */ /* 0x004fca000001164f */
[----:B------:R-:W2:Y:S02]  /*00c0*/  SHFL.IDX PT, R0, R72, RZ, 0x1f ;  /* 0x00001fff48007589 */ /* 0x000ea400000e0000 */
[----:B--2---:R-:W-:Y:S01]  /*00d0*/  R2UR UR10, R0 ;  /* 0x00000000000a72ca */ /* 0x004fe200000e0000 */
[----:B-1----:R-:W-:Y:S05]  /*00e0*/  BRA.U UP2, `(.L_x_0) ;  /* 0x00000001022c7547 */ /* 0x002fea000b800000 */
[----:B------:R-:W1:Y:S02]  /*00f0*/  LDCU.64 UR6, c[0x0][0x888] ;  /* 0x00011100ff0677ac */ /* 0x000e640008000a00 */
[----:B-1----:R-:W-:-:S04]  /*0100*/  UISETP.NE.U32.AND UP0, UPT, UR6, URZ, UPT ;  /* 0x000000ff0600728c */ /* 0x002fc8000bf05070 */
[----:B------:R-:W-:-:S09]  /*0110*/  UISETP.NE.AND.EX UP0, UPT, UR7, URZ, UPT, UP0 ;  /* 0x000000ff0700728c */ /* 0x000fd2000bf05300 */
[----:B------:R-:W-:Y:S05]  /*0120*/  BRA.U !UP0, `(.L_x_1) ;  /* 0x0000000108107547 */ /* 0x000fea000b800000 */
[----:B------:R-:W1:Y:S02]  /*0130*/  LDC.64 R2, c[0x0][0x888] ;  /* 0x00022200ff027b82 */ /* 0x000e640000000a00 */
[----:B-1----:R1:W5:Y:S01]  /*0140*/  LDG.E R35, desc[UR46][R2.64] ;  /* 0x0000002e02237981 */ /* 0x002362000c1e1900 */
[----:B------:R-:W-:Y:S01]  /*0150*/  HFMA2 R66, -RZ, RZ, 0, 5.9604644775390625e-08 ;  /* 0x00000001ff427431 */ /* 0x000fe200000001ff */
[----:B------:R-:W-:Y:S05]  /*0160*/  BRA `(.L_x_0) ;  /* 0x00000000000c7947 */ /* 0x000fea0003800000 */
.L_x_1:
[----:B------:R-:W1:Y:S01]  /*0170*/  LDCU UR6, c[0x0][0x880] ;  /* 0x00011000ff0677ac */ /* 0x000e620008000800 */
[----:B------:R-:W-:Y:S01]  /*0180*/  HFMA2 R66, -RZ, RZ, 0, 5.9604644775390625e-08 ;  /* 0x00000001ff427431 */ /* 0x000fe200000001ff */
[----:B-1----:R-:W-:-:S07]  /*0190*/  MOV R35, UR6 ;  /* 0x0000000600237c02 */ /* 0x002fce0008000f00 */
.L_x_0:
[----:B------:R-:W2:Y:S02]  /*01a0*/  LDCU.64 UR6, c[0x0][0x8b0] ;  /* 0x00011600ff0677ac */ /* 0x000ea40008000a00 */
[----:B--2---:R-:W-:-:S04]  /*01b0*/  UISETP.NE.U32.AND UP0, UPT, UR6, URZ, UPT ;  /* 0x000000ff0600728c */ /* 0x004fc8000bf05070 */
[----:B------:R-:W-:-:S09]  /*01c0*/  UISETP.NE.AND.EX UP0, UPT, UR7, URZ, UPT, UP0 ;  /* 0x000000ff0700728c */ /* 0x000fd2000bf05300 */
[----:B------:R-:W-:Y:S05]  /*01d0*/  BRA.U UP0, `(.L_x_2) ;  /* 0x0000000100247547 */ /* 0x000fea000b800000 */
[----:B------:R-:W2:Y:S02]  /*01e0*/  LDCU.64 UR6, c[0x0][0x8a8] ;  /* 0x00011500ff0677ac */ /* 0x000ea40008000a00 */
[----:B--2---:R-:W-:-:S04]  /*01f0*/  UISETP.NE.U32.AND UP0, UPT, UR6, URZ, UPT ;  /* 0x000000ff0600728c */ /* 0x004fc8000bf05070 */
[----:B------:R-:W-:-:S09]  /*0200*/  UISETP.NE.AND.EX UP0, UPT, UR7, URZ, UPT, UP0 ;  /* 0x000000ff0700728c */ /* 0x000fd2000bf05300 */
[----:B------:R-:W-:Y:S05]  /*0210*/  BRA.U !UP0, `(.L_x_3) ;  /* 0x00000001080c7547 */ /* 0x000fea000b800000 */
[----:B-1----:R-:W1:Y:S02]  /*0220*/  LDC.64 R2, c[0x0][0x8a8] ;  /* 0x00022a00ff027b82 */ /* 0x002e640000000a00 */
[----:B-1----:R2:W5:Y:S01]  /*0230*/  LDG.E R33, desc[UR46][R2.64] ;  /* 0x0000002e02217981 */ /* 0x002562000c1e1900 */
[----:B------:R-:W-:Y:S05]  /*0240*/  BRA `(.L_x_2) ;  /* 0x0000000000087947 */ /* 0x000fea0003800000 */
.L_x_3:
[----:B------:R-:W2:Y:S02]  /*0250*/  LDCU UR6, c[0x0][0x8a0] ;  /* 0x00011400ff0677ac */ /* 0x000ea40008000800 */
[----:B--2---:R-:W-:Y:S02]  /*0260*/  MOV R33, UR6 ;  /* 0x0000000600217c02 */ /* 0x004fe40008000f00 */
.L_x_2:
[----:B------:R-:W-:Y:S01]  /*0270*/  IMAD.U32 R0, RZ, RZ, UR10 ;  /* 0x0000000aff007e24 */ /* 0x000fe2000f8e00ff */
[----:B------:R-:W-:Y:S04]  /*0280*/  BSSY.RECONVERGENT B0, `(.L_x_4) ;  /* 0x000000c000007945 */ /* 0x000fe80003800200 */
[C---:B------:R-:W-:Y:S02]  /*0290*/  ISETP.NE.OR P2, PT, R0.reuse, 0x1, !P0 ;  /* 0x000000010000780c */ /* 0x040fe40004745670 */
[----:B------:R-:W-:-:S11]  /*02a0*/  ISETP.NE.OR P1, PT, R0, 0x3, !P0 ;  /* 0x000000030000780c */ /* 0x000fd60004725670 */
[----:B------:R-:W-:Y:S05]  /*02b0*/  @P2 BRA `(.L_x_5) ;  /* 0x0000000000202947 */ /* 0x000fea0003800000 */
[----:B------:R-:W3:Y:S02]  /*02c0*/  LDCU.64 UR6, c[0x0][0x348] ;  /* 0x00006900ff0677ac */ /* 0x000ee40008000a00 */
[----:B---3--:R-:W-:Y:S02]  /*02d0*/  UIADD3 UR12, UP3, UPT, UR6, 0x80, URZ ;  /* 0x00000080060c7890 */ /* 0x008fe4000ff7e0ff */
[----:B------:R-:W-:Y:S02]  /*02e0*/  UIADD3 UR6, UP0, UPT, UR6, 0x180, URZ ;  /* 0x0000018006067890 */ /* 0x000fe4000ff1e0ff */
[----:B------:R-:W-:Y:S02]  /*02f0*/  UIADD3.X UR13, UPT, UPT, URZ, UR7, URZ, UP3, !UPT ;  /* 0x00000007ff0d7290 */ /* 0x000fe40009ffe4ff */
[----:B------:R-:W-:-:S07]  /*0300*/  UIADD3.X UR7, UPT, UPT, URZ, UR7, URZ, UP0, !UPT ;  /* 0x00000007ff077290 */ /* 0x000fce00087fe4ff */
[----:B------:R3:W-:Y:S02]  /*0310*/  UTMACCTL.PF [UR12] ;  /* 0x000000000c0079b9 */ /* 0x0007e40008040000 */
[----:B------:R3:W-:Y:S02]  /*0320*/  UTMACCTL.PF [UR6] ;  /* 0x00000000060079b9 */ /* 0x0007e40008040000 */
[----:B---3--:R-:W-:Y:S01]  /*0330*/  NOP ;  /* 0x0000000000007918 */ /* 0x008fe20000000000 */
.L_x_5:
[----:B------:R-:W-:Y:S05]  /*0340*/  BSYNC.RECONVERGENT B0 ;  /* 0x0000000000007941 */ /* 0x000fea0003800200 */
.L_x_4:
[----:B------:R-:W-:Y:S04]  /*0350*/  BSSY.RECONVERGENT B0, `(.L_x_6) ;  /* 0x000000a000007945 */ /* 0x000fe80003800200 */
        /* <DEDUP_REMOVED lines=9> */
.L_x_7:
[----:B------:R-:W-:Y:S05]  /*03f0*/  BSYNC.RECONVERGENT B0 ;  /* 0x0000000000007941 */ /* 0x000fea0003800200 */
.L_x_6:
[----:B------:R-:W3:Y:S01]  /*0400*/  LDCU.64 UR6, c[0x0][0x888] ;  /* 0x00011100ff0677ac */ /* 0x000ee20008000a00 */
[----:B------:R-:W-:Y:S01]  /*0410*/  PLOP3.LUT P1, PT, PT, PT, UP1, 0x80, 0x8 ;  /* 0x000000000008781c */ /* 0x000fe20003f2f018 */
[----:B------:R-:W-:-:S03]  /*0420*/  UPLOP3.LUT UP5, UPT, UPT, UPT, UPT, 0x40, 0x4 ;  /* 0x000000000004789c */ /* 0x000fc60003fae870 */
[----:B------:R-:W-:Y:S01]  /*0430*/  ISETP.NE.AND.EX P1, PT, RZ, UR9, PT, P1 ;  /* 0x00000009ff007c0c */ /* 0x000fe2000bf25310 */
[----:B---3--:R-:W-:-:S04]  /*0440*/  UISETP.NE.U32.AND UP0, UPT, UR6, URZ, UPT ;  /* 0x000000ff0600728c */ /* 0x008fc8000bf05070 */
[----:B------:R-:W-:-:S06]  /*0450*/  UISETP.NE.AND.EX UP0, UPT, UR7, URZ, UPT, UP0 ;  /* 0x000000ff0700728c */ /* 0x000fcc000bf05300 */
[----:B------:R-:W-:-:S13]  /*0460*/  PLOP3.LUT P2, PT, PT, PT, UP0, 0x80, 0x8 ;  /* 0x000000000008781c */ /* 0x000fda0003f4f008 */
[----:B------:R-:W-:Y:S05]  /*0470*/  @P2 BRA P1, `(.L_x_8) ;  /* 0x0000000000142947 */ /* 0x000fea0000800000 */
[----:B------:R-:W-:Y:S01]  /*0480*/  PLOP3.LUT P2, PT, PT, PT, UP2, 0x80, 0x8 ;  /* 0x000000000008781c */ /* 0x000fe20003f4f028 */
[----:B------:R-:W-:-:S12]  /*0490*/  UPLOP3.LUT UP5, UPT, UPT, UPT, UP0, 0x40, 0x4 ;  /* 0x000000000004789c */ /* 0x000fd80003fae800 */
[----:B-----5:R-:W-:-:S13]  /*04a0*/  @!P2 FSETP.EQ.AND P1, PT, R35, RZ, PT ;  /* 0x000000ff2300a20b */ /* 0x020fda0003f22000 */
[----:B------:R-:W-:Y:S01]  /*04b0*/  @!P2 VOTEU.ANY UP1, P1 ;  /* 0x0000000000ffa886 */ /* 0x000fe20000820100 */
[----:B------:R-:W-:-:S11]  /*04c0*/  @!UP2 UPLOP3.LUT UP5, UPT, UPT, UPT, UP1, 0x80, 0x8 ;  /* 0x000000000008a89c */ /* 0x000fd60003faf010 */
.L_x_8:
[----:B------:R-:W3:Y:S01]  /*04d0*/  SHFL.IDX PT, R0, R72, RZ, 0x1f ;  /* 0x00001fff48007589 */ /* 0x000ee200000e0000 */
[----:B------:R-:W-:-:S04]  /*04e0*/  UISETP.NE.AND UP1, UPT, UR10, 0x2, UPT ;  /* 0x000000020a00788c */ /* 0x000fc8000bf25270 */
[----:B------:R-:W-:Y:S02]  /*04f0*/  UISETP.EQ.AND UP2, UPT, UR5, URZ, !UP1 ;  /* 0x000000ff0500728c */ /* 0x000fe4000cf42270 */
[----:B------:R-:W-:-:S04]  /*0500*/  USEL UR13, URZ, 0x1, UP1 ;  /* 0x00000001ff0d7887 */ /* 0x000fc80008800000 */
[----:B------:R-:W-:Y:S02]  /*0510*/  PLOP3.LUT P5, PT, P0, PT, UP2, 0x80, 0x8 ;  /* 0x000000000008781c */ /* 0x000fe400007af028 */
[----:B---3--:R-:W-:-:S13]  /*0520*/  ISETP.NE.AND P1, PT, R0, RZ, PT ;  /* 0x000000ff0000720c */ /* 0x008fda0003f25270 */
[----:B------:R-:W-:Y:S05]  /*0530*/  @P1 BRA `(.L_x_9) ;  /* 0x0000000000981947 */ /* 0x000fea0003800000 */
[----:B------:R-:W-:Y:S01]  /*0540*/  ELECT P1, URZ, PT ;  /* 0x0000000000ff782f */ /* 0x000fe20003820000 */
[----:B------:R-:W-:-:S12]  /*0550*/  BSSY.RECONVERGENT B0, `(.L_x_9) ;  /* 0x0000024000007945 */ /* 0x000fd80003800200 */
[----:B------:R-:W-:Y:S05]  /*0560*/  @!P1 BRA `(.L_x_10) ;  /* 0x0000000000889947 */ /* 0x000fea0003800000 */
[----:B------:R-:W-:Y:S01]  /*0570*/  UMOV UR7, 0x400 ;  /* 0x0000040000077882 */ /* 0x000fe20000000000 */
[----:B------:R-:W-:Y:S01]  /*0580*/  UMOV UR6, 0x1 ;  /* 0x0000000100067882 */ /* 0x000fe20000000000 */
[----:B------:R-:W-:Y:S02]  /*0590*/  ULEA UR7, UR45, UR7, 0x18 ;  /* 0x000000072d077291 */ /* 0x000fe4000f8ec0ff */
[----:B------:R-:W-:-:S04]  /*05a0*/  UIADD3 UR8, UPT, UPT, -UR6, 0x100000, URZ ;  /* 0x0010000006087890 */ /* 0x000fc8000fffe1ff */
[----:B------:R-:W-:Y:S02]  /*05b0*/  USHF.L.U32 UR9, UR8, 0xb, URZ ;  /* 0x0000000b08097899 */ /* 0x000fe400080006ff */
[----:B------:R-:W-:Y:S01]  /*05c0*/  USHF.L.U32 UR8, UR8, 0x1, URZ ;  /* 0x0000000108087899 */ /* 0x000fe200080006ff */
[----:B------:R-:W3:Y:S11]  /*05d0*/  FENCE.VIEW.ASYNC.S ;  /* 0x00000000000073c6 */ /* 0x000ef60000000000 */
[----:B---3--:R3:W4:Y:S01]  /*05e0*/  SYNCS.EXCH.64 URZ, [UR7], UR8 ;  /* 0x0000000807ff75b2 */ /* 0x0087220008000100 */
[----:B------:R3:W1:Y:S01]  /*05f0*/  SYNCS.EXCH.64 URZ, [UR7+0x68], UR8 ;  /* 0x0000680807ff75b2 */ /* 0x0006620008000100 */
        /* <DEDUP_REMOVED lines=23> */
[----:B------:R3:W1:Y:S02]  /*0770*/  SYNCS.EXCH.64 URZ, [UR7+0xc8], UR8 ;  /* 0x0000c80807ff75b2 */ /* 0x0006640008000100 */
[----:B---34-:R-:W-:Y:S01]  /*0780*/  NOP ;  /* 0x0000000000007918 */ /* 0x018fe20000000000 */
.L_x_10:
[----:B------:R-:W-:Y:S05]  /*0790*/  BSYNC.RECONVERGENT B0 ;  /* 0x0000000000007941 */ /* 0x000fea0003800200 */
.L_x_9:
[----:B------:R-:W3:Y:S01]  /*07a0*/  SHFL.IDX PT, R0, R72, RZ, 0x1f ;  /* 0x00001fff48007589 */ /* 0x000ee200000e0000 */
[----:B------:R-:W-:Y:S01]  /*07b0*/  NOP ;  /* 0x0000000000007918 */ /* 0x000fe20000000000 */
[----:B---3--:R-:W-:-:S13]  /*07c0*/  ISETP.NE.AND P1, PT, R0, 0x1, PT ;  /* 0x000000010000780c */ /* 0x008fda0003f25270 */
[----:B------:R-:W-:Y:S05]  /*07d0*/  @P1 BRA `(.L_x_11) ;  /* 0x0000000000541947 */ /* 0x000fea0003800000 */
[----:B------:R-:W-:Y:S01]  /*07e0*/  UMOV UR8, 0x400 ;  /* 0x0000040000087882 */ /* 0x000fe20000000000 */
[----:B------:R-:W-:Y:S01]  /*07f0*/  UMOV UR7, 0x20 ;  /* 0x0000002000077882 */ /* 0x000fe20000000000 */
[----:B------:R-:W-:Y:S01]  /*0800*/  UMOV UR6, 0x80 ;  /* 0x0000008000067882 */ /* 0x000fe20000000000 */
[----:B------:R-:W-:Y:S02]  /*0810*/  ULEA UR8, UR45, UR8, 0x18 ;  /* 0x000000082d087291 */ /* 0x000fe4000f8ec0ff */
[----:B------:R-:W-:-:S04]  /*0820*/  UIADD3 UR14, UPT, UPT, -UR7, 0x100000, URZ ;  /* 0x00100000070e7890 */ /* 0x000fc8000fffe1ff */
[----:B------:R-:W-:Y:S02]  /*0830*/  USHF.L.U32 UR15, UR14, 0xb, URZ ;  /* 0x0000000b0e0f7899 */ /* 0x000fe400080006ff */
[----:B------:R-:W-:Y:S02]  /*0840*/  USHF.L.U32 UR14, UR14, 0x1, URZ ;  /* 0x000000010e0e7899 */ /* 0x000fe400080006ff */
[----:B------:R-:W-:-:S04]  /*0850*/  UIADD3 UR6, UPT, UPT, -UR6, 0x100000, URZ ;  /* 0x0010000006067890 */ /* 0x000fc8000fffe1ff */
[----:B------:R-:W-:Y:S02]  /*0860*/  USHF.L.U32 UR7, UR6, 0xb, URZ ;  /* 0x0000000b06077899 */ /* 0x000fe400080006ff */
[----:B------:R-:W-:Y:S01]  /*0870*/  USHF.L.U32 UR6, UR6, 0x1, URZ ;  /* 0x0000000106067899 */ /* 0x000fe200080006ff */
[----:B------:R-:W-:Y:S01]  /*0880*/  ELECT P1, URZ, PT ;  /* 0x0000000000ff782f */ /* 0x000fe20003820000 */
[----:B------:R-:W3:Y:S02]  /*0890*/  FENCE.VIEW.ASYNC.S ;  /* 0x00000000000073c6 */ /* 0x000ee40000000000 */
[----:B---3--:R3:W4:Y:S08]  /*08a0*/  SYNCS.EXCH.64 URZ, [UR8+0xd0], UR14 ;  /* 0x0000d00e08ff75b2 */ /* 0x0087300008000100 */
[----:B------:R3:W1:Y:S01]  /*08b0*/  SYNCS.EXCH.64 URZ, [UR8+0xf0], UR6 ;  /* 0x0000f00608ff75b2 */ /* 0x0006620008000100 */
[----:B------:R3:W1:Y:S01]  /*08c0*/  SYNCS.EXCH.64 URZ, [UR8+0xd8], UR14 ;  /* 0x0000d80e08ff75b2 */ /* 0x0006620008000100 */
[----:B------:R3:W1:Y:S01]  /*08d0*/  SYNCS.EXCH.64 URZ, [UR8+0xf8], UR6 ;  /* 0x0000f80608ff75b2 */ /* 0x0006620008000100 */
[----:B------:R3:W1:Y:S01]  /*08e0*/  SYNCS.EXCH.64 URZ, [UR8+0xe0], UR14 ;  /* 0x0000e00e08ff75b2 */ /* 0x0006620008000100 */
[----:B------:R3:W1:Y:S01]  /*08f0*/  SYNCS.EXCH.64 URZ, [UR8+0x100], UR6 ;  /* 0x0001000608ff75b2 */ /* 0x0006620008000100 */
[----:B------:R3:W1:Y:S01]  /*0900*/  SYNCS.EXCH.64 URZ, [UR8+0xe8], UR14 ;  /* 0x0000e80e08ff75b2 */ /* 0x0006620008000100 */
[----:B------:R3:W1:Y:S01]  /*0910*/  SYNCS.EXCH.64 URZ, [UR8+0x108], UR6 ;  /* 0x0001080608ff75b2 */ /* 0x0006620008000100 */
[----:B------:R-:W-:Y:S01]  /*0920*/  NOP ;  /* 0x0000000000007918 */ /* 0x000fe20000000000 */
.L_x_11:
[----:B------:R-:W2:Y:S01]  /*0930*/  SHFL.IDX PT, R0, R72, RZ, 0x1f ;  /* 0x00001fff48007589 */ /* 0x000ea200000e0000 */
[----:B------:R-:W-:Y:S01]  /*0940*/  NOP ;  /* 0x0000000000007918 */ /* 0x000fe20000000000 */
[----:B--2---:R-:W-:-:S13]  /*0950*/  ISETP.NE.AND P1, PT, R0, 0x3, PT ;  /* 0x000000030000780c */ /* 0x004fda0003f25270 */
[----:B------:R-:W-:Y:S05]  /*0960*/  @P1 BRA `(.L_x_12) ;  /* 0x00000000002c1947 */ /* 0x000fea0003800000 */
[----:B---3--:R-:W-:Y:S01]  /*0970*/  UMOV UR7, 0x400 ;  /* 0x0000040000077882 */ /* 0x008fe20000000000 */
[----:B------:R-:W-:Y:S01]  /*0980*/  UMOV UR6, 0x20 ;  /* 0x0000002000067882 */ /* 0x000fe20000000000 */
[----:B------:R-:W-:Y:S02]  /*0990*/  ULEA UR7, UR45, UR7, 0x18 ;  /* 0x000000072d077291 */ /* 0x000fe4000f8ec0ff */
[----:B------:R-:W-:-:S04]  /*09a0*/  UIADD3 UR8, UPT, UPT, -UR6, 0x100000, URZ ;  /* 0x0010000006087890 */ /* 0x000fc8000fffe1ff */
[----:B------:R-:W-:Y:S02]  /*09b0*/  USHF.L.U32 UR9, UR8, 0xb, URZ ;  /* 0x0000000b08097899 */ /* 0x000fe400080006ff */
[----:B------:R-:W-:Y:S01]  /*09c0*/  USHF.L.U32 UR8, UR8, 0x1, URZ ;  /* 0x0000000108087899 */ /* 0x000fe200080006ff */
[----:B------:R-:W-:Y:S01]  /*09d0*/  ELECT P1, URZ, PT ;  /* 0x0000000000ff782f */ /* 0x000fe20003820000 */
[----:B------:R-:W2:Y:S10]  /*09e0*/  FENCE.VIEW.ASYNC.S ;  /* 0x00000000000073c6 */ /* 0x000eb40000000000 */
[----:B--2---:R2:W3:Y:S01]  /*09f0*/  SYNCS.EXCH.64 URZ, [UR7+0x110], UR8 ;  /* 0x0001100807ff75b2 */ /* 0x0044e20008000100 */
[----:B------:R2:W1:Y:S01]  /*0a00*/  SYNCS.EXCH.64 URZ, [UR7+0x118], UR8 ;  /* 0x0001180807ff75b2 */ /* 0x0004620008000100 */
[----:B------:R-:W-:Y:S01]  /*0a10*/  NOP ;  /* 0x0000000000007918 */ /* 0x000fe20000000000 */
.L_x_12:
[----:B------:R-:W4:Y:S01]  /*0a20*/  SHFL.IDX PT, R0, R72, RZ, 0x1f ;  /* 0x00001fff48007589 */ /* 0x000f2200000e0000 */
[----:B------:R-:W-:Y:S01]  /*0a30*/  NOP ;  /* 0x0000000000007918 */ /* 0x000fe20000000000 */
[----:B----4-:R-:W-:-:S13]  /*0a40*/  ISETP.NE.AND P1, PT, R0, 0x4, PT ;  /* 0x000000040000780c */ /* 0x010fda0003f25270 */
[----:B------:R-:W-:Y:S05]  /*0a50*/  @P1 BRA `(.L_x_13) ;  /* 0x0000000000481947 */ /* 0x000fea0003800000 */
[----:B--23--:R-:W-:Y:S01]  /*0a60*/  UMOV UR8, 0x1a0 ;  /* 0x000001a000087882 */ /* 0x00cfe20000000000 */
[----:B------:R-:W-:Y:S01]  /*0a70*/  UMOV UR7, 0x400 ;  /* 0x0000040000077882 */ /* 0x000fe20000000000 */
[----:B------:R-:W-:Y:S01]  /*0a80*/  USEL UR8, UR8, 0x1e0, UP5 ;  /* 0x000001e008087887 */ /* 0x000fe2000a800000 */
        /* <DEDUP_REMOVED lines=9> */
[----:B------:R-:W2:Y:S02]  /*0b20*/  FENCE.VIEW.ASYNC.S ;  /* 0x00000000000073c6 */ /* 0x000ea40000000000 */
[----:B--2---:R4:W2:Y:S08]  /*0b30*/  SYNCS.EXCH.64 URZ, [UR7+0x120], UR14 ;  /* 0x0001200e07ff75b2 */ /* 0x0048b00008000100 */
[----:B------:R4:W3:Y:S01]  /*0b40*/  SYNCS.EXCH.64 URZ, [UR7+0x130], UR8 ;  /* 0x0001300807ff75b2 */ /* 0x0008e20008000100 */
[----:B------:R4:W1:Y:S01]  /*0b50*/  SYNCS.EXCH.64 URZ, [UR7+0x128], UR14 ;  /* 0x0001280e07ff75b2 */ /* 0x0008620008000100 */
[----:B------:R4:W1:Y:S02]  /*0b60*/  SYNCS.EXCH.64 URZ, [UR7+0x138], UR8 ;  /* 0x0001380807ff75b2 */ /* 0x0008640008000100 */
[----:B----4-:R-:W-:Y:S01]  /*0b70*/  NOP ;  /* 0x0000000000007918 */ /* 0x010fe20000000000 */
.L_x_13:
[----:B------:R-:W4:Y:S01]  /*0b80*/  SHFL.IDX PT, R0, R72, RZ, 0x1f ;  /* 0x00001fff48007589 */ /* 0x000f2200000e0000 */
[----:B------:R-:W-:Y:S01]  /*0b90*/  NOP ;  /* 0x0000000000007918 */ /* 0x000fe20000000000 */
[----:B----4-:R-:W-:-:S13]  /*0ba0*/  ISETP.NE.AND P1, PT, R0, 0x5, PT ;  /* 0x000000050000780c */ /* 0x010fda0003f25270 */
[----:B------:R-:W-:Y:S05]  /*0bb0*/  @P1 BRA `(.L_x_14) ;  /* 0x0000000000541947 */ /* 0x000fea0003800000 */
[----:B--23--:R-:W-:Y:S01]  /*0bc0*/  UMOV UR8, 0x400 ;  /* 0x0000040000087882 */ /* 0x00cfe20000000000 */
        /* <DEDUP_REMOVED lines=14> */
[----:B------:R4:W1:Y:S01]  /*0cb0*/  SYNCS.EXCH.64 URZ, [UR8+0x168], UR6 ;  /* 0x0001680608ff75b2 */ /* 0x0008620008000100 */
[----:B------:R4:W1:Y:S01]  /*0cc0*/  SYNCS.EXCH.64 URZ, [UR8+0x150], UR14 ;  /* 0x0001500e08ff75b2 */ /* 0x0008620008000100 */
[----:B------:R4:W1:Y:S01]  /*0cd0*/  SYNCS.EXCH.64 URZ, [UR8+0x170], UR6 ;  /* 0x0001700608ff75b2 */ /* 0x0008620008000100 */
[----:B------:R4:W1:Y:S01]  /*0ce0*/  SYNCS.EXCH.64 URZ, [UR8+0x158], UR14 ;  /* 0x0001580e08ff75b2 */ /* 0x0008620008000100 */
[----:B------:R4:W1:Y:S02]  /*0cf0*/  SYNCS.EXCH.64 URZ, [UR8+0x178], UR6 ;  /* 0x0001780608ff75b2 */ /* 0x0008640008000100 */
[----:B----4-:R-:W-:Y:S01]  /*0d00*/  NOP ;  /* 0x0000000000007918 */ /* 0x010fe20000000000 */
.L_x_14:
[----:B------:R-:W4:Y:S01]  /*0d10*/  SHFL.IDX PT, R0, R72, RZ, 0x1f ;  /* 0x00001fff48007589 */ /* 0x000f2200000e0000 */
[----:B------:R-:W-:Y:S01]  /*0d20*/  ISETP.NE.OR P0, PT, RZ, UR10, !P0 ;  /* 0x0000000aff007c0c */ /* 0x000fe2000c705670 */
[----:B------:R-:W-:Y:S01]  /*0d30*/  NOP ;  /* 0x0000000000007918 */ /* 0x000fe20000000000 */
[----:B----4-:R-:W-:-:S13]  /*0d40*/  ISETP.NE.AND P1, PT, R0, 0x3, PT ;  /* 0x000000030000780c */ /* 0x010fda0003f25270 */
[----:B------:R-:W-:Y:S05]  /*0d50*/  @P1 BRA `(.L_x_15) ;  /* 0x0000000000341947 */ /* 0x000fea0003800000 */
[----:B--23--:R-:W-:Y:S01]  /*0d60*/  UMOV UR7, 0x400 ;  /* 0x0000040000077882 */ /* 0x00cfe20000000000 */
[----:B------:R-:W-:Y:S01]  /*0d70*/  UMOV UR6, 0x20 ;  /* 0x0000002000067882 */ /* 0x000fe20000000000 */
[----:B------:R-:W-:Y:S02]  /*0d80*/  ULEA UR7, UR45, UR7, 0x18 ;  /* 0x000000072d077291 */ /* 0x000fe4000f8ec0ff */
[----:B------:R-:W-:-:S04]  /*0d90*/  UIADD3 UR8, UPT, UPT, -UR6, 0x100000, URZ ;  /* 0x0010000006087890 */ /* 0x000fc8000fffe1ff */
[----:B------:R-:W-:Y:S02]  /*0da0*/  USHF.L.U32 UR9, UR8, 0xb, URZ ;  /* 0x0000000b08097899 */ /* 0x000fe400080006ff */
[----:B------:R-:W-:Y:S01]  /*0db0*/  USHF.L.U32 UR8, UR8, 0x1, URZ ;  /* 0x0000000108087899 */ /* 0x000fe200080006ff */
[----:B------:R-:W-:Y:S01]  /*0dc0*/  ELECT P1, URZ, PT ;  /* 0x0000000000ff782f */ /* 0x000fe20003820000 */
[----:B------:R-:W2:Y:S10]  /*0dd0*/  FENCE.VIEW.ASYNC.S ;  /* 0x00000000000073c6 */ /* 0x000eb40000000000 */
[----:B--2---:R4:W2:Y:S01]  /*0de0*/  SYNCS.EXCH.64 URZ, [UR7+0x180], UR8 ;  /* 0x0001800807ff75b2 */ /* 0x0048a20008000100 */
[----:B------:R4:W3:Y:S01]  /*0df0*/  SYNCS.EXCH.64 URZ, [UR7+0x190], UR8 ;  /* 0x0001900807ff75b2 */ /* 0x0008e20008000100 */
[----:B------:R4:W1:Y:S01]  /*0e00*/  SYNCS.EXCH.64 URZ, [UR7+0x188], UR8 ;  /* 0x0001880807ff75b2 */ /* 0x0008620008000100 */
[----:B------:R4:W1:Y:S02]  /*0e10*/  SYNCS.EXCH.64 URZ, [UR7+0x198], UR8 ;  /* 0x0001980807ff75b2 */ /* 0x0008640008000100 */
[----:B----4-:R-:W-:Y:S01]  /*0e20*/  NOP ;  /* 0x0000000000007918 */ /* 0x010fe20000000000 */
.L_x_15:
[----:B------:R-:W-:Y:S01]  /*0e30*/  VOTEU.ALL UP1, P0 ;  /* 0x0000000000ff7886 */ /* 0x000fe20000020000 */
[----:B--23--:R-:W2:Y:S01]  /*0e40*/  LDCU UR7, c[0x0][0x36c] ;  /* 0x00006d80ff0777ac */ /* 0x00cea20008000800 */
[----:B------:R-:W-:Y:S01]  /*0e50*/  NOP ;  /* 0x0000000000007918 */ /* 0x000fe20000000000 */
[----:B-1----:R-:W-:Y:S01]  /*0e60*/  LOP3.LUT R2, R79, 0x1f, RZ, 0xc0, !PT ;  /* 0x0000001f4f027812 */ /* 0x002fe200078ec0ff */
[----:B------:R-:W-:Y:S01]  /*0e70*/  UMOV UR8, 0x20 ;  /* 0x0000002000087882 */ /* 0x000fe20000000000 */
[----:B------:R-:W-:Y:S01]  /*0e80*/  @!UP1 UMOV UR6, 0x400 ;  /* 0x0000040000069882 */ /* 0x000fe20000000000 */
[----:B------:R-:W-:-:S04]  /*0e90*/  @!UP1 UIADD3 UR8, UPT, UPT, -UR8, 0x100000, URZ ;  /* 0x0010000008089890 */ /* 0x000fc8000fffe1ff */
[----:B------:R-:W-:Y:S02]  /*0ea0*/  @!UP1 USHF.L.U32 UR9, UR8, 0xb, URZ ;  /* 0x0000000b08099899 */ /* 0x000fe400080006ff */
[----:B------:R-:W-:Y:S02]  /*0eb0*/  @!UP1 USHF.L.U32 UR8, UR8, 0x1, URZ ;  /* 0x0000000108089899 */ /* 0x000fe400080006ff */
[----:B------:R-:W-:Y:S01]  /*0ec0*/  @!UP1 ULEA UR6, UR45, UR6, 0x18 ;  /* 0x000000062d069291 */ /* 0x000fe2000f8ec0ff */
[----:B------:R-:W-:Y:S01]  /*0ed0*/  VOTEU.ALL UP1, P0 ;  /* 0x0000000000ff7886 */ /* 0x000fe20000020000 */
[----:B------:R-:W-:Y:S01]  /*0ee0*/  UISETP.NE.AND UP4, UPT, UR10, URZ, UPT ;  /* 0x000000ff0a00728c */ /* 0x000fe2000bf85270 */
[----:B------:R-:W1:Y:S09]  /*0ef0*/  FENCE.VIEW.ASYNC.S ;  /* 0x00000000000073c6 */ /* 0x000e720000000000 */
[----:B-1----:R1:W3:Y:S01]  /*0f00*/  @!UP1 SYNCS.EXCH.64 URZ, [UR6+0x1a0], UR8 ;  /* 0x0001a00806ff95b2 */ /* 0x0022e20008000100 */
[----:B--2---:R-:W-:-:S09]  /*0f10*/  UISETP.EQ.U32.AND UP1, UPT, UR7, 0x1, UPT ;  /* 0x000000010700788c */ /* 0x004fd2000bf22070 */
[----:B------:R-:W-:Y:S05]  /*0f20*/  BRA.U !UP1, `(.L_x_16) ;  /* 0x0000000109087547 */ /* 0x000fea000b800000 */
[----:B---3--:R-:W-:Y:S01]  /*0f30*/  UCGABAR_ARV ;  /* 0x00000000000079c7 */ /* 0x008fe20008000000 */
[----:B------:R-:W-:Y:S05]  /*0f40*/  BRA `(.L_x_17) ;  /* 0x0000000000047947 */ /* 0x000fea0003800000 */
.L_x_16:
[----:B---3--:R-:W-:Y:S01]  /*0f50*/  NOP ;  /* 0x0000000000007918 */ /* 0x008fe20000000000 */
.L_x_17:
[----:B------:R-:W2:Y:S01]  /*0f60*/  S2R R15, SR_CTAID.Y ;  /* 0x00000000000f7919 */ /* 0x000ea20000002600 */
[----:B------:R-:W-:-:S05]  /*0f70*/  CS2R.32 R65, SR_CgaSize ;  /* 0x0000000000417805 */ /* 0x000fca0000008a00 */
[----:B------:R-:W-:-:S05]  /*0f80*/  IMAD R65, R65, -0xa0, RZ ;  /* 0xffffff6041417824 */ /* 0x000fca00078e02ff */
[----:B-1----:R-:W-:-:S14]  /*0f90*/  R2UR UR6, R65 ;  /* 0x00000000410672ca */ /* 0x002fdc00000e0000 */
[----:B------:R-:W1:Y:S01]  /*0fa0*/  LDCU UR6, c[0x0][UR6+0x2b4] ;  /* 0x00005680060677ac */ /* 0x000e620008000800 */
[----:B------:R-:W-:-:S05]  /*0fb0*/  CS2R.32 R0, SR_CgaSize ;  /* 0x0000000000007805 */ /* 0x000fca0000008a00 */
[----:B------:R-:W-:-:S06]  /*0fc0*/  IMAD R0, R0, -0xa0, RZ ;  /* 0xffffff6000007824 */ /* 0x000fcc00078e02ff */
[----:B------:R-:W3:Y:S01]  /*0fd0*/  LDC R0, c[0x0][R0+0x2a4] ;  /* 0x0000a90000007b82 */ /* 0x000ee20000000800 */
[----:B------:R-:W-:Y:S01]  /*0fe0*/  PRMT R10, RZ, 0x7610, R10 ;  /* 0x00007610ff0a7816 */ /* 0x000fe2000000000a */
[----:B------:R-:W4:Y:S01]  /*0ff0*/  S2R R3, SR_CTAID.X ;  /* 0x0000000000037919 */ /* 0x000f220000002500 */
[----:B------:R-:W-:-:S05]  /*1000*/  CS2R.32 R65, SR_CgaSize ;  /* 0x0000000000417805 */ /* 0x000fca0000008a00 */
[----:B------:R-:W-:-:S05]  /*1010*/  IMAD R65, R65, -0xa0, RZ ;  /* 0xffffff6041417824 */ /* 0x000fca00078e02ff */
[----:B------:R-:W-:-:S14]  /*1020*/  R2UR UR7, R65 ;  /* 0x00000000410772ca */ /* 0x000fdc00000e0000 */
[----:B------:R-:W3:Y:S01]  /*1030*/  LDCU UR7, c[0x0][UR7+0x2b0] ;  /* 0x00005600070777ac */ /* 0x000ee20008000800 */
[----:B------:R-:W-:Y:S01]  /*1040*/  UISETP.NE.AND UP2, UPT, UR10, 0x2, UPT ;  /* 0x000000020a00788c */ /* 0x000fe2000bf45270 */
[----:B------:R-:W1:Y:S01]  /*1050*/  LDC R11, c[0x0][0xb24] ;  /* 0x0002c900ff0b7b82 */ /* 0x000e620000000800 */
[----:B------:R-:W-:-:S05]  /*1060*/  CS2R.32 R4, SR_CgaSize ;  /* 0x0000000000047805 */ /* 0x000fca0000008a00 */
[----:B------:R-:W-:-:S06]  /*1070*/  IMAD R4, R4, -0xa0, RZ ;  /* 0xffffff6004047824 */ /* 0x000fcc00078e02ff */
[----:B------:R-:W3:Y:S08]  /*1080*/  LDC R4, c[0x0][R4+0x2a0] ;  /* 0x0000a80004047b82 */ /* 0x000ef00000000800 */
[----:B------:R-:W3:Y:S01]  /*1090*/  LDC R28, c[0x0][0xb24] ;  /* 0x0002c900ff1c7b82 */ /* 0x000ee20000000800 */
[----:B--2---:R-:W-:-:S07]  /*10a0*/  I2FP.F32.U32 R64, R15 ;  /* 0x0000000f00407245 */ /* 0x004fce0000201000 */
[----:B------:R-:W2:Y:S01]  /*10b0*/  S2UR UR52, SR_CTAID.Z ;  /* 0x00000000003479c3 */ /* 0x000ea20000002700 */
[----:B-1----:R-:W-:Y:S01]  /*10c0*/  ISETP.GE.AND P0, PT, R11, 0x1, PT ;  /* 0x000000010b00780c */ /* 0x002fe20003f06270 */
[----:B----4-:R-:W-:Y:S01]  /*10d0*/  IMAD.MOV.U32 R14, RZ, RZ, R3 ;  /* 0x000000ffff0e7224 */ /* 0x010fe200078e0003 */
[----:B------:R-:W-:Y:S01]  /*10e0*/  I2FP.F32.U32 R65, R3 ;  /* 0x0000000300417245 */ /* 0x000fe20000201000 */
[----:B------:R-:W-:Y:S01]  /*10f0*/  FMUL R64, R64, UR6 ;  /* 0x0000000640407c20 */ /* 0x000fe20008400000 */
[----:B------:R-:W1:Y:S03]  /*1100*/  LDCU UR6, c[0x0][0xb30] ;  /* 0x00016600ff0677ac */ /* 0x000e660008000800 */
[----:B---3--:R-:W-:Y:S02]  /*1110*/  FMUL R65, R65, UR7 ;  /* 0x0000000741417c20 */ /* 0x008fe40008400000 */
[----:B------:R-:W3:Y:S08]  /*1120*/  F2I.U32.TRUNC.NTZ R64, R64 ;  /* 0x0000004000407305 */ /* 0x000ef0000020f000 */
[----:B------:R-:W4:Y:S01]  /*1130*/  F2I.U32.TRUNC.NTZ R65, R65 ;  /* 0x0000004100417305 */ /* 0x000f22000020f000 */
[----:B-1----:R-:W-:Y:S01]  /*1140*/  UISETP.NE.AND UP3, UPT, UR6, 0x1, UPT ;  /* 0x000000010600788c */ /* 0x002fe2000bf65270 */
[----:B---3--:R-:W-:-:S05]  /*1150*/  IADD3 R64, PT, PT, -R64, RZ, RZ ;  /* 0x000000ff40407210 */ /* 0x008fca0007ffe1ff */
[----:B------:R-:W-:Y:S01]  /*1160*/  IMAD R64, R0, R64, R15 ;  /* 0x0000004000407224 */ /* 0x000fe200078e020f */
[----:B------:R-:W-:Y:S01]  /*1170*/  PRMT R0, RZ, 0x7610, R0 ;  /* 0x00007610ff007816 */ /* 0x000fe20000000000 */
[----:B----4-:R-:W-:-:S04]  /*1180*/  IMAD.MOV R65, RZ, RZ, -R65 ;  /* 0x000000ffff417224 */ /* 0x010fc800078e0a41 */
[----:B------:R-:W-:Y:S01]  /*1190*/  IMAD R65, R4, R65, R3 ;  /* 0x0000004104417224 */ /* 0x000fe200078e0203 */
[----:B--2---:R-:W-:Y:S06]  /*11a0*/  BRA.U UP4, `(.L_x_18) ;  /* 0x0000000104247547 */ /* 0x004fec000b800000 */
[----:B------:R-:W-:Y:S01]  /*11b0*/  ISETP.NE.AND P1, PT, R64, RZ, PT ;  /* 0x000000ff4000720c */ /* 0x000fe20003f25270 */
[----:B------:R-:W-:Y:S01]  /*11c0*/  IMAD.MOV.U32 R0, RZ, RZ, 0x3 ;  /* 0x00000003ff007424 */ /* 0x000fe200078e00ff */
[C---:B------:R-:W-:Y:S02]  /*11d0*/  LOP3.LUT R4, R65.reuse, 0xfffffffe, RZ, 0xc0, !PT ;  /* 0xfffffffe41047812 */ /* 0x040fe400078ec0ff */
[----:B------:R-:W-:Y:S02]  /*11e0*/  ISETP.LT.U32.OR P1, PT, R65, 0x2, !P1 ;  /* 0x000000024100780c */ /* 0x000fe40004f21470 */
[----:B------:R-:W-:Y:S02]  /*11f0*/  SHF.L.U32 R0, R0, R4, RZ ;  /* 0x0000000400007219 */ /* 0x000fe400000006ff */
[----:B------:R-:W-:Y:S02]  /*1200*/  SEL R6, RZ, 0x1, !P1 ;  /* 0x00000001ff067807 */ /* 0x000fe40004800000 */
[----:B------:R-:W-:-:S05]  /*1210*/  SEL R5, RZ, 0x2, !P1 ;  /* 0x00000002ff057807 */ /* 0x000fca0004800000 */
[----:B------:R-:W-:-:S05]  /*1220*/  IMAD.IADD R5, R6, 0x1, R5 ;  /* 0x0000000106057824 */ /* 0x000fca00078e0205 */
[----:B------:R-:W-:Y:S02]  /*1230*/  PRMT R10, R5, 0x7610, R10 ;  /* 0x00007610050a7816 */ /* 0x000fe4000000000a */
.L_x_18:
[----:B------:R-:W-:Y:S05]  /*1240*/  @!P0 BRA `(.L_x_19) ;  /* 0x0000000000b88947 */ /* 0x000fea0003800000 */
[----:B------:R-:W1:Y:S01]  /*1250*/  LDC.64 R6, c[0x0][0xb18] ;  /* 0x0002c600ff067b82 */ /* 0x000e620000000a00 */
[----:B------:R-:W-:-:S07]  /*1260*/  ISETP.NE.AND P0, PT, R11, 0x1, PT ;  /* 0x000000010b00780c */ /* 0x000fce0003f05270 */
[----:B------:R-:W2:Y:S08]  /*1270*/  LDC R14, c[0x0][0xb0c] ;  /* 0x0002c300ff0e7b82 */ /* 0x000eb00000000800 */
[----:B------:R-:W3:Y:S08]  /*1280*/  LDC R16, c[0x0][0x370] ;  /* 0x0000dc00ff107b82 */ /* 0x000ef00000000800 */
[----:B------:R-:W4:Y:S01]  /*1290*/  LDC R13, c[0x0][0x374] ;  /* 0x0000dd00ff0d7b82 */ /* 0x000f220000000800 */
[----:B-1----:R-:W-:-:S07]  /*12a0*/  ISETP.NE.AND P1, PT, R6, 0x1, PT ;  /* 0x000000010600780c */ /* 0x002fce0003f25270 */
[----:B------:R-:W3:Y:S01]  /*12b0*/  LDC.64 R8, c[0x0][0xb10] ;  /* 0x0002c400ff087b82 */ /* 0x000ee20000000a00 */
[----:B--2---:R-:W-:-:S07]  /*12c0*/  ISETP.NE.AND P2, PT, R14, 0x1, PT ;  /* 0x000000010e00780c */ /* 0x004fce0003f45270 */
[----:B------:R-:W1:Y:S08]  /*12d0*/  LDC R12, c[0x0][0xb20] ;  /* 0x0002c800ff0c7b82 */ /* 0x000e700000000800 */
[----:B------:R-:W2:Y:S01]  /*12e0*/  LDC.64 R4, c[0x0][0xb28] ;  /* 0x0002ca00ff047b82 */ /* 0x000ea20000000a00 */
[----:B----4-:R-:W-:-:S04]  /*12f0*/  IMAD.HI.U32 R17, R13, R7, RZ ;  /* 0x000000070d117227 */ /* 0x010fc800078e00ff */
[----:B------:R-:W-:-:S04]  /*1300*/  IMAD.HI.U32 R7, R15, R7, RZ ;  /* 0x000000070f077227 */ /* 0x000fc800078e00ff */
[----:B---3--:R-:W-:-:S05]  /*1310*/  IMAD.HI.U32 R18, R16, R8, RZ ;  /* 0x0000000810127227 */ /* 0x008fca00078e00ff */
[-C--:B------:R-:W-:Y:S01]  /*1320*/  @P2 SHF.R.U32.HI R16, RZ, R9.reuse, R18 ;  /* 0x00000009ff102219 */ /* 0x080fe20000011612 */
[----:B------:R-:W-:Y:S01]  /*1330*/  IMAD.HI.U32 R18, R3, R8, RZ ;  /* 0x0000000803127227 */ /* 0x000fe200078e00ff */
[-C--:B-1----:R-:W-:Y:S02]  /*1340*/  @P1 SHF.R.U32.HI R13, RZ, R12.reuse, R17 ;  /* 0x0000000cff0d1219 */ /* 0x082fe40000011611 */
[----:B------:R-:W-:Y:S02]  /*1350*/  SHF.R.U32.HI R7, RZ, R12, R7 ;  /* 0x0000000cff077219 */ /* 0x000fe40000011607 */
[----:B------:R-:W-:Y:S02]  /*1360*/  SHF.R.U32.HI R18, RZ, R9, R18 ;  /* 0x00000009ff127219 */ /* 0x000fe40000011612 */
[----:B------:R-:W-:Y:S01]  /*1370*/  SEL R7, R15, R7, !P1 ;  /* 0x000000070f077207 */ /* 0x000fe20004800000 */
[----:B--2---:R-:W-:Y:S01]  /*1380*/  IMAD.HI.U32 R17, R13, R4, RZ ;  /* 0x000000040d117227 */ /* 0x004fe200078e00ff */
[----:B------:R-:W-:-:S03]  /*1390*/  SEL R18, R3, R18, !P2 ;  /* 0x0000001203127207 */ /* 0x000fc60005000000 */
[----:B------:R-:W-:Y:S01]  /*13a0*/  IMAD.HI.U32 R8, R16, R4, RZ ;  /* 0x0000000410087227 */ /* 0x000fe200078e00ff */
[----:B------:R-:W-:-:S04]  /*13b0*/  @P0 SHF.R.U32.HI R13, RZ, R5, R17 ;  /* 0x00000005ff0d0219 */ /* 0x000fc80000011611 */
[----:B------:R-:W-:Y:S01]  /*13c0*/  @P0 SHF.R.U32.HI R16, RZ, R5, R8 ;  /* 0x00000005ff100219 */ /* 0x000fe20000011608 */
[----:B------:R-:W-:-:S04]  /*13d0*/  IMAD R13, R13, R11, RZ ;  /* 0x0000000b0d0d7224 */ /* 0x000fc800078e02ff */
[----:B------:R-:W-:Y:S01]  /*13e0*/  IMAD R8, R16, R11, RZ ;  /* 0x0000000b10087224 */ /* 0x000fe200078e02ff */
[----:B------:R-:W-:-:S04]  /*13f0*/  ISETP.GE.AND P1, PT, R7, R13, PT ;  /* 0x0000000d0700720c */ /* 0x000fc80003f26270 */
[----:B------:R-:W-:Y:S01]  /*1400*/  ISETP.GE.OR P1, PT, R18, R8, P1 ;  /* 0x000000081200720c */ /* 0x000fe20000f26670 */
[----:B------:R-:W-:-:S05]  /*1410*/  IMAD.HI.U32 R8, R7, R4, RZ ;  /* 0x0000000407087227 */ /* 0x000fca00078e00ff */
[----:B------:R-:W-:-:S04]  /*1420*/  SHF.R.U32.HI R8, RZ, R5, R8 ;  /* 0x00000005ff087219 */ /* 0x000fc80000011608 */
[----:B------:R-:W-:-:S03]  /*1430*/  SEL R8, R7, R8, !P0 ;  /* 0x0000000807087207 */ /* 0x000fc60004000000 */
[----:B------:R-:W-:Y:S01]  /*1440*/  @!P1 IMAD.HI.U32 R9, R18, R4, RZ ;  /* 0x0000000412099227 */ /* 0x000fe200078e00ff */
[----:B------:R-:W-:-:S04]  /*1450*/  IADD3 R4, PT, PT, -R8, RZ, RZ ;  /* 0x000000ff08047210 */ /* 0x000fc80007ffe1ff */
[----:B------:R-:W-:Y:S01]  /*1460*/  @!P1 SHF.R.U32.HI R5, RZ, R5, R9 ;  /* 0x00000005ff059219 */ /* 0x000fe20000011609 */
[----:B------:R-:W-:Y:S01]  /*1470*/  IMAD R4, R11, R4, R7 ;  /* 0x000000040b047224 */ /* 0x000fe200078e0207 */
[----:B------:R-:W-:Y:S02]  /*1480*/  IADD3 R9, PT, PT, -R7, RZ, RZ ;  /* 0x000000ff07097210 */ /* 0x000fe40007ffe1ff */
[----:B------:R-:W-:-:S03]  /*1490*/  @!P1 SEL R5, R18, R5, !P0 ;  /* 0x0000000512059207 */ /* 0x000fc60004000000 */
[----:B------:R-:W-:Y:S02]  /*14a0*/  IMAD R9, R6, R9, R15 ;  /* 0x0000000906097224 */ /* 0x000fe400078e020f */
[--C-:B------:R-:W-:Y:S02]  /*14b0*/  @!P1 IMAD.IADD R8, R8, 0x1, -R5.reuse ;  /* 0x0000000108089824 */ /* 0x100fe400078e0a05 */
[----:B------:R-:W-:Y:S01]  /*14c0*/  @!P1 IMAD R5, R4, R16, R5 ;  /* 0x0000001004059224 */ /* 0x000fe200078e0205 */
[----:B------:R-:W-:Y:S01]  /*14d0*/  IADD3 R4, PT, PT, -R18, RZ, RZ ;  /* 0x000000ff12047210 */ /* 0x000fe20007ffe1ff */
[----:B------:R-:W-:Y:S02]  /*14e0*/  @!P1 IMAD R7, R8, R11, R18 ;  /* 0x0000000b08079224 */ /* 0x000fe400078e0212 */
[----:B------:R-:W-:Y:S02]  /*14f0*/  @!P1 IMAD.MOV.U32 R18, RZ, RZ, R5 ;  /* 0x000000ffff129224 */ /* 0x000fe400078e0005 */
[----:B------:R-:W-:-:S02]  /*1500*/  IMAD R4, R14, R4, R3 ;  /* 0x000000040e047224 */ /* 0x000fc400078e0203 */
[----:B------:R-:W-:Y:S02]  /*1510*/  IMAD R15, R7, R6, R9 ;  /* 0x00000006070f7224 */ /* 0x000fe400078e0209 */
[----:B------:R-:W-:Y:S02]  /*1520*/  IMAD R14, R18, R14, R4 ;  /* 0x0000000e120e7224 */ /* 0x000fe400078e0204 */
.L_x_19:
[----:B------:R-:W-:Y:S05]  /*1530*/  BRA.U UP3, `(.L_x_20) ;  /* 0x0000000103407547 */ /* 0x000fea000b800000 */
[----:B------:R-:W1:Y:S08]  /*1540*/  LDC.64 R6, c[0x0][0xb10] ;  /* 0x0002c400ff067b82 */ /* 0x000e700000000a00 */
[----:B------:R-:W2:Y:S08]  /*1550*/  LDC.64 R4, c[0x0][0xb18] ;  /* 0x0002c600ff047b82 */ /* 0x000eb00000000a00 */
[----:B------:R-:W3:Y:S08]  /*1560*/  LDC R8, c[0x0][0xb20] ;  /* 0x0002c800ff087b82 */ /* 0x000ef00000000800 */
[----:B------:R-:W4:Y:S01]  /*1570*/  LDC R9, c[0x0][0xb0c] ;  /* 0x0002c300ff097b82 */ /* 0x000f220000000800 */
[----:B-1----:R-:W-:-:S05]  /*1580*/  IMAD.HI.U32 R6, R14, R6, RZ ;  /* 0x000000060e067227 */ /* 0x002fca00078e00ff */
[----:B------:R-:W-:Y:S01]  /*1590*/  SHF.R.U32.HI R6, RZ, R7, R6 ;  /* 0x00000007ff067219 */ /* 0x000fe20000011606 */
[----:B--2---:R-:W-:Y:S01]  /*15a0*/  IMAD.HI.U32 R5, R15, R5, RZ ;  /* 0x000000050f057227 */ /* 0x004fe200078e00ff */
[----:B------:R-:W-:-:S04]  /*15b0*/  ISETP.NE.AND P0, PT, R4, 0x1, PT ;  /* 0x000000010400780c */ /* 0x000fc80003f05270 */
[----:B---3--:R-:W-:-:S04]  /*15c0*/  SHF.R.U32.HI R5, RZ, R8, R5 ;  /* 0x00000008ff057219 */ /* 0x008fc80000011605 */
[----:B------:R-:W-:Y:S02]  /*15d0*/  SEL R5, R15, R5, !P0 ;  /* 0x000000050f057207 */ /* 0x000fe40004000000 */
[----:B----4-:R-:W-:-:S04]  /*15e0*/  ISETP.NE.AND P1, PT, R9, 0x1, PT ;  /* 0x000000010900780c */ /* 0x010fc80003f25270 */
[----:B------:R-:W-:-:S05]  /*15f0*/  SEL R7, R14, R6, !P1 ;  /* 0x000000060e077207 */ /* 0x000fca0004800000 */
[----:B------:R-:W-:Y:S02]  /*1600*/  IMAD.IADD R6, R5, 0x1, -R7 ;  /* 0x0000000105067824 */ /* 0x000fe400078e0a07 */
[----:B------:R-:W-:Y:S02]  /*1610*/  IMAD.IADD R5, R7, 0x1, -R5 ;  /* 0x0000000107057824 */ /* 0x000fe400078e0a05 */
[----:B------:R-:W-:Y:S02]  /*1620*/  IMAD R14, R6, R9, R14 ;  /* 0x00000009060e7224 */ /* 0x000fe400078e020e */
[----:B------:R-:W-:Y:S02]  /*1630*/  IMAD R15, R5, R4, R15 ;  /* 0x00000004050f7224 */ /* 0x000fe400078e020f */
.L_x_20:
[----:B------:R-:W-:Y:S05]  /*1640*/  BRA.U !UP1, `(.L_x_21) ;  /* 0x00000001090c7547 */ /* 0x000fea000b800000 */
[----:B------:R-:W-:Y:S01]  /*1650*/  UCGABAR_WAIT ;  /* 0x0000000000007dc7 */ /* 0x000fe20008000000 */
[----:B------:R-:W-:Y:S01]  /*1660*/  CCTL.IVALL ;  /* 0x00000000ff00798f */ /* 0x000fe20002000000 */
[----:B------:R-:W-:Y:S05]  /*1670*/  BRA `(.L_x_22) ;  /* 0x0000000000047947 */ /* 0x000fea0003800000 */
.L_x_21:
[----:B------:R-:W-:Y:S06]  /*1680*/  BAR.SYNC.DEFER_BLOCKING 0x0 ;  /* 0x0000000000007b1d */ /* 0x000fec0000010000 */
.L_x_22:
[----:B------:R-:W-:Y:S05]  /*1690*/  BRA.U UP2, `(.L_x_23) ;  /* 0x0000001502e47547 */ /* 0x000fea000b800000 */
[----:B------:R-:W1:Y:S01]  /*16a0*/  LDCU UR4, c[0x0][0x38c] ;  /* 0x00007180ff0477ac */ /* 0x000e620008000800 */
[----:B------:R-:W2:Y:S01]  /*16b0*/  LDC R8, c[0x0][0x370] ;  /* 0x0000dc00ff087b82 */ /* 0x000ea20000000800 */
[----:B------:R-:W-:Y:S02]  /*16c0*/  IMAD.SHL.U32 R18, R3, 0x40, RZ ;  /* 0x0000004003127824 */ /* 0x000fe400078e00ff */
[----:B------:R-:W-:Y:S01]  /*16d0*/  HFMA2 R16, -RZ, RZ, 0, 0 ;  /* 0x00000000ff107431 */ /* 0x000fe200000001ff */
[----:B------:R-:W-:Y:S01]  /*16e0*/  UISETP.NE.AND UP1, UPT, UR10, URZ, UPT ;  /* 0x000000ff0a00728c */ /* 0x000fe2000bf25270 */
[----:B------:R-:W-:Y:S01]  /*16f0*/  ISETP.NE.AND P4, PT, R2, RZ, P5 ;  /* 0x000000ff0200720c */ /* 0x000fe20002f85270 */
[----:B------:R-:W-:Y:S01]  /*1700*/  IMAD.MOV.U32 R17, RZ, RZ, 0x1 ;  /* 0x00000001ff117424 */ /* 0x000fe200078e00ff */
[----:B------:R-:W-:Y:S01]  /*1710*/  CS2R R12, SRZ ;  /* 0x00000000000c7805 */ /* 0x000fe2000001ff00 */
[----:B------:R-:W-:Y:S01]  /*1720*/  IMAD.MOV.U32 R11, RZ, RZ, 0x1 ;  /* 0x00000001ff0b7424 */ /* 0x000fe200078e00ff */
[----:B------:R-:W3:Y:S01]  /*1730*/  LDC R0, c[0x0][0x374] ;  /* 0x0000dd00ff007b82 */ /* 0x000ee20000000800 */
[----:B------:R-:W-:Y:S01]  /*1740*/  LOP3.LUT R18, R18, 0x40, RZ, 0xc0, !PT ;  /* 0x0000004012127812 */ /* 0x000fe200078ec0ff */
[----:B------:R-:W-:Y:S01]  /*1750*/  USEL UR22, UR13, 0x2, UP1 ;  /* 0x000000020d167887 */ /* 0x000fe20008800000 */
[----:B------:R-:W4:Y:S01]  /*1760*/  LDCU.64 UR14, c[0x0][0x348] ;  /* 0x00006900ff0e77ac */ /* 0x000f220008000a00 */
[----:B------:R-:W-:Y:S01]  /*1770*/  UMOV UR23, URZ ;  /* 0x000000ff00177c82 */ /* 0x000fe20008000000 */
[----:B-1----:R-:W-:-:S04]  /*1780*/  UIADD3 UR5, UPT, UPT, UR4, 0x3f, URZ ;  /* 0x0000003f04057890 */ /* 0x002fc8000fffe0ff */
[----:B------:R-:W-:-:S04]  /*1790*/  USHF.R.S32.HI UR6, URZ, 0x1f, UR5 ;  /* 0x0000001fff067899 */ /* 0x000fc80008011405 */
[----:B------:R-:W-:Y:S02]  /*17a0*/  ULEA.HI UR6, UR6, UR5, URZ, 0x6 ;  /* 0x0000000506067291 */ /* 0x000fe4000f8f30ff */
[----:B------:R-:W-:Y:S02]  /*17b0*/  UIADD3 UR5, UPT, UPT, UR4, -0x1, URZ ;  /* 0xffffffff04057890 */ /* 0x000fe4000fffe0ff */
[----:B------:R-:W-:Y:S02]  /*17c0*/  USHF.R.S32.HI UR6, URZ, 0x6, UR6 ;  /* 0x00000006ff067899 */ /* 0x000fe40008011406 */
[----:B------:R-:W-:Y:S02]  /*17d0*/  UISETP.GE.U32.AND UP2, UPT, UR5, -0x7f, UPT ;  /* 0xffffff810500788c */ /* 0x000fe4000bf46070 */
[----:B------:R-:W-:Y:S02]  /*17e0*/  UISETP.LT.U32.AND UP0, UPT, UR6, 0xd, UPT ;  /* 0x0000000d0600788c */ /* 0x000fe4000bf01070 */
[----:B------:R-:W-:-:S02]  /*17f0*/  UIADD3 UR4, UPT, UPT, UR4, 0x7e, URZ ;  /* 0x0000007e04047890 */ /* 0x000fc4000fffe0ff */
[----:B------:R-:W-:-:S04]  /*1800*/  USEL UR5, UR6, 0xd, UP0 ;  /* 0x0000000d06057887 */ /* 0x000fc80008000000 */
[----:B------:R-:W-:Y:S02]  /*1810*/  UIADD3 UR21, UPT, UPT, UR5, -0x1, URZ ;  /* 0xffffffff05157890 */ /* 0x000fe4000fffe0ff */
[----:B------:R-:W-:Y:S02]  /*1820*/  @UP2 UIADD3 UR21, UPT, UPT, UR5, URZ, URZ ;  /* 0x000000ff05152290 */ /* 0x000fe4000fffe0ff */
[----:B------:R-:W-:Y:S02]  /*1830*/  UIADD3 UR24, UPT, UPT, UR6, -UR5, URZ ;  /* 0x8000000506187290 */ /* 0x000fe4000fffe0ff */
[----:B------:R-:W-:Y:S02]  /*1840*/  UIADD3 UR13, UPT, UPT, UR21, 0x1, URZ ;  /* 0x00000001150d7890 */ /* 0x000fe4000fffe0ff */
[----:B--2-4-:R-:W-:-:S12]  /*1850*/  UIADD3 UR21, UPT, UPT, -UR21, URZ, URZ ;  /* 0x000000ff15157290 */ /* 0x014fd8000fffe1ff */
.L_x_43:
[----:B------:R-:W-:Y:S01]  /*1860*/  UISETP.NE.AND UP0, UPT, UR45, URZ, UPT ;  /* 0x000000ff2d00728c */ /* 0x000fe2000bf05270 */
[----:B------:R-:W1:Y:S08]  /*1870*/  S2UR UR45, SR_CgaCtaId ;  /* 0x00000000002d79c3 */ /* 0x000e700000008800 */
[----:B------:R-:W-:Y:S05]  /*1880*/  BRA.U UP0, `(.L_x_24) ;  /* 0x0000000100347547 */ /* 0x000fea000b800000 */
[----:B------:R-:W2:Y:S01]  /*1890*/  S2R R2, SR_CgaCtaId ;  /* 0x0000000000027919 */ /* 0x000ea20000008800 */
[----:B------:R-:W-:-:S04]  /*18a0*/  MOV R3, 0x400 ;  /* 0x0000040000037802 */ /* 0x000fc80000000f00 */
[----:B--2---:R-:W-:Y:S02]  /*18b0*/  LEA R2, R2, R3, 0x18 ;  /* 0x0000000302027211 */ /* 0x004fe400078ec0ff */
[----:B------:R-:W-:-:S03]  /*18c0*/  SHF.L.U32 R3, R11, 0x1f, RZ ;  /* 0x0000001f0b037819 */ /* 0x000fc600000006ff */
[----:B------:R-:W-:-:S04]  /*18d0*/  IMAD R2, R12, 0x8, R2 ;  /* 0x000000080c027824 */ /* 0x000fc800078e0202 */
[----:B------:R-:W2:Y:S02]  /*18e0*/  SYNCS.PHASECHK.TRANS64.TRYWAIT P0, [R2+URZ+0x190], R3 ;  /* 0x00019003020075a7 */ /* 0x000ea400080011ff */
[----:B--2---:R-:W-:Y:S05]  /*18f0*/  @!P0 BRA `(.L_x_25) ;  /* 0x0000007400d48947 */ /* 0x004fea0003800000 */
.L_x_161:
[----:B------:R-:W-:Y:S01]  /*1900*/  VIADD R12, R12, 0x1 ;  /* 0x000000010c0c7836 */ /* 0x000fe20000000000 */
[----:B------:R2:W-:Y:S04]  /*1910*/  SYNCS.ARRIVE.TRANS64.A1T0 RZ, [R2+URZ+0x180], RZ ;  /* 0x000180ff02ff79a7 */ /* 0x0005e800081000ff */
[----:B------:R-:W-:-:S04]  /*1920*/  ISETP.NE.AND P0, PT, R12, 0x2, PT ;  /* 0x000000020c00780c */ /* 0x000fc80003f05270 */
[----:B------:R-:W-:Y:S02]  /*1930*/  SEL R12, R12, RZ, P0 ;  /* 0x000000ff0c0c7207 */ /* 0x000fe40000000000 */
[----:B--2---:R-:W-:-:S04]  /*1940*/  SEL R2, RZ, 0x1, P0 ;  /* 0x00000001ff027807 */ /* 0x004fc80000000000 */
[----:B------:R-:W-:-:S07]  /*1950*/  LOP3.LUT R11, R11, R2, RZ, 0x3c, !PT ;  /* 0x000000020b0b7212 */ /* 0x000fce00078e3cff */
.L_x_24:
[----:B------:R-:W-:Y:S01]  /*1960*/  UMOV UR7, 0x400 ;  /* 0x0000040000077882 */ /* 0x000fe20000000000 */
[----:B------:R-:W-:Y:S01]  /*1970*/  SHF.L.U32 R2, R17, 0x1f, RZ ;  /* 0x0000001f11027819 */ /* 0x000fe200000006ff */
[----:B-1----:R-:W-:Y:S01]  /*1980*/  ULEA UR7, UR45, UR7, 0x18 ;  /* 0x000000072d077291 */ /* 0x002fe2000f8ec0ff */
[C---:B------:R-:W-:Y:S01]  /*1990*/  R2UR UR9, R18.reuse ;  /* 0x00000000120972ca */ /* 0x040fe200000e0000 */
[----:B------:R-:W-:Y:S01]  /*19a0*/  UISETP.GE.U32.AND UP0, UPT, UR4, 0x7f, UPT ;  /* 0x0000007f0400788c */ /* 0x000fe2000bf06070 */
[----:B------:R-:W-:Y:S01]  /*19b0*/  R2UR UR11, R18 ;  /* 0x00000000120b72ca */ /* 0x000fe200000e0000 */
[----:B------:R-:W-:Y:S01]  /*19c0*/  ULEA UR8, UR23, UR7, 0x3 ;  /* 0x0000000717087291 */ /* 0x000fe2000f8e18ff */
[----:B------:R-:W-:-:S08]  /*19d0*/  UMOV UR25, URZ ;  /* 0x000000ff00197c82 */ /* 0x000fd00008000000 */
[----:B------:R1:W2:Y:S01]  /*19e0*/  SYNCS.PHASECHK.TRANS64.TRYWAIT P0, [UR8+0x68], R2 ;  /* 0x00006802ff0075a7 */ /* 0x0002a20008001108 */
[----:B------:R-:W-:-:S13]  /*19f0*/  R2UR UR8, R15 ;  /* 0x000000000f0872ca */ /* 0x000fda00000e0000 */
[----:B------:R-:W-:Y:S01]  /*1a00*/  ULEA UR11, UR8, UR11, 0x7 ;  /* 0x0000000b080b7291 */ /* 0x000fe2000f8e38ff */
[----:B-1----:R-:W-:-:S05]  /*1a10*/  LEA.HI R2, R14, R14, RZ, 0x1 ;  /* 0x0000000e0e027211 */ /* 0x002fca00078f08ff */
[----:B------:R-:W-:-:S05]  /*1a20*/  IMAD.SHL.U32 R2, R2, 0x40, RZ ;  /* 0x0000004002027824 */ /* 0x000fca00078e00ff */
[----:B------:R-:W-:-:S13]  /*1a30*/  R2UR UR51, R2 ;  /* 0x00000000023372ca */ /* 0x000fda00000e0000 */
[----:B------:R-:W-:Y:S01]  /*1a40*/  ULOP3.LUT UR51, UR9, 0xffffff80, UR51, 0xf8, !UPT ;  /* 0xffffff8009337892 */ /* 0x000fe2000f8ef833 */
[----:B------:R-:W-:Y:S11]  /*1a50*/  BRA.U !UP0, `(.L_x_26) ;  /* 0x0000000108bc7547 */ /* 0x000ff6000b800000 */
[----:B------:R-:W-:Y:S01]  /*1a60*/  UMOV UR16, UR21 ;  /* 0x0000001500107c82 */ /* 0x000fe20008000000 */
[----:B------:R-:W-:Y:S01]  /*1a70*/  UMOV UR17, UR23 ;  /* 0x0000001700117c82 */ /* 0x000fe20008000000 */
[----:B------:R-:W-:-:S05]  /*1a80*/  UMOV UR50, URZ ;  /* 0x000000ff00327c82 */ /* 0x000fca0008000000 */
.L_x_32:
[----:B------:R-:W-:Y:S01]  /*1a90*/  ULEA UR49, UR17, UR7, 0x3 ;  /* 0x0000000711317291 */ /* 0x000fe2000f8e18ff */
[----:B------:R-:W-:Y:S01]  /*1aa0*/  @P5 MOV R3, 0x8000 ;  /* 0x0000800000035802 */ /* 0x000fe20000000f00 */
[----:B-12-4-:R-:W-:Y:S10]  /*1ab0*/  @P0 BRA `(.L_x_27) ;  /* 0x00000000000c0947 */ /* 0x016ff40003800000 */
[----:B------:R-:W-:-:S04]  /*1ac0*/  SHF.L.U32 R4, R17, 0x1f, RZ ;  /* 0x0000001f11047819 */ /* 0x000fc800000006ff */
[----:B------:R-:W1:Y:S02]  /*1ad0*/  SYNCS.PHASECHK.TRANS64.TRYWAIT P0, [UR49+0x68], R4 ;  /* 0x00006804ff0075a7 */ /* 0x000e640008001131 */
[----:B-1----:R-:W-:Y:S05]  /*1ae0*/  @!P0 BRA `(.L_x_28) ;  /* 0x00000074006c8947 */ /* 0x002fea0003800000 */
.L_x_27:
[----:B------:R2:W-:Y:S01]  /*1af0*/  @P5 SYNCS.ARRIVE.TRANS64 RZ, [UR49], R3 ;  /* 0x00000003ffff59a7 */ /* 0x0005e20008000031 */
[----:B------:R-:W-:Y:S02]  /*1b00*/  ULOP3.LUT UR8, UR22, 0x2, URZ, 0xfc, !UPT ;  /* 0x0000000216087892 */ /* 0x000fe4000f8efcff */
[----:B------:R-:W-:Y:S02]  /*1b10*/  UIADD3 UR16, UPT, UPT, UR16, 0x1, URZ ;  /* 0x0000000110107890 */ /* 0x000fe4000fffe0ff */
[----:B------:R-:W-:Y:S02]  /*1b20*/  UISETP.NE.AND UP0, UPT, UR8, 0x2, UPT ;  /* 0x000000020800788c */ /* 0x000fe4000bf05270 */
[----:B------:R-:W-:-:S07]  /*1b30*/  UISETP.NE.AND UP2, UPT, UR16, 0x1, UPT ;  /* 0x000000011000788c */ /* 0x000fce000bf45270 */
[----:B------:R-:W-:Y:S05]  /*1b40*/  BRA.U UP0, `(.L_x_29) ;  /* 0x0000000100047547 */ /* 0x000fea000b800000 */
[----:B------:R-:W-:Y:S05]  /*1b50*/  BPT.TRAP 0x1 ;  /* 0x000000040000795c */ /* 0x000fea0000300000 */
.L_x_29:
[----:B------:R-:W-:Y:S04]  /*1b60*/  BSSY.RECONVERGENT B0, `(.L_x_30) ;  /* 0x0000003000007945 */ /* 0x000fe80003800200 */
[----:B------:R-:W-:Y:S05]  /*1b70*/  @!P4 BRA `(.L_x_31) ;  /* 0x000000000004c947 */ /* 0x000fea0003800000 */
[----:B------:R-:W-:Y:S05]  /*1b80*/  BPT.TRAP 0x1 ;  /* 0x000000040000795c */ /* 0x000fea0000300000 */
.L_x_31:
[----:B------:R-:W-:Y:S05]  /*1b90*/  BSYNC.RECONVERGENT B0 ;  /* 0x0000000000007941 */ /* 0x000fea0003800200 */
.L_x_30:
[----:B------:R-:W-:Y:S02]  /*1ba0*/  UIADD3 UR23, UPT, UPT, UR17, 0x1, URZ ;  /* 0x0000000111177890 */ /* 0x000fe4000fffe0ff */
[----:B------:R-:W-:Y:S02]  /*1bb0*/  UIADD3 UR28, UP1, UPT, UR14, 0x80, URZ ;  /* 0x000000800e1c7890 */ /* 0x000fe4000ff3e0ff */
[----:B------:R-:W-:Y:S02]  /*1bc0*/  UISETP.NE.AND UP0, UPT, UR23, 0xd, UPT ;  /* 0x0000000d1700788c */ /* 0x000fe4000bf05270 */
[----:B------:R-:W-:Y:S02]  /*1bd0*/  ULOP3.LUT UR49, UR49, 0xfefffff8, URZ, 0xc0, !UPT ;  /* 0xfefffff831317892 */ /* 0x000fe4000f8ec0ff */
[----:B------:R-:W-:Y:S02]  /*1be0*/  USEL UR9, URZ, 0x1, UP0 ;  /* 0x00000001ff097887 */ /* 0x000fe40008000000 */
[----:B------:R-:W-:-:S02]  /*1bf0*/  USEL UR23, UR23, URZ, UP0 ;  /* 0x000000ff17177287 */ /* 0x000fc40008000000 */
[----:B------:R-:W-:Y:S02]  /*1c00*/  UIADD3 UR26, UP0, UPT, UR14, 0x180, URZ ;  /* 0x000001800e1a7890 */ /* 0x000fe4000ff1e0ff */
[----:B------:R-:W-:Y:S01]  /*1c10*/  ULEA UR8, UR23, UR7, 0x3 ;  /* 0x0000000717087291 */ /* 0x000fe2000f8e18ff */
[----:B------:R-:W-:Y:S01]  /*1c20*/  LOP3.LUT R17, R17, UR9, RZ, 0x3c, !PT ;  /* 0x0000000911117c12 */ /* 0x000fe2000f8e3cff */
[----:B------:R-:W-:Y:S02]  /*1c30*/  UIADD3.X UR29, UPT, UPT, URZ, UR15, URZ, UP1, !UPT ;  /* 0x0000000fff1d7290 */ /* 0x000fe40008ffe4ff */
[----:B------:R-:W-:Y:S01]  /*1c40*/  UIADD3.X UR27, UPT, UPT, URZ, UR15, URZ, UP0, !UPT ;  /* 0x0000000fff1b7290 */ /* 0x000fe200087fe4ff */
[----:B-1----:R-:W-:Y:S01]  /*1c50*/  SHF.L.U32 R2, R17, 0x1f, RZ ;  /* 0x0000001f11027819 */ /* 0x002fe200000006ff */
[----:B------:R-:W-:Y:S01]  /*1c60*/  UMOV UR18, 0x0 ;  /* 0x0000000000127882 */ /* 0x000fe20000000000 */
[----:B------:R-:W-:Y:S01]  /*1c70*/  UMOV UR19, 0x10000000 ;  /* 0x1000000000137882 */ /* 0x000fe20000000000 */
[----:B------:R-:W-:Y:S01]  /*1c80*/  UMOV UR10, UR50 ;  /* 0x00000032000a7c82 */ /* 0x000fe20008000000 */
[----:B------:R1:W4:Y:S01]  /*1c90*/  SYNCS.PHASECHK.TRANS64.TRYWAIT P0, [UR8+0x68], R2 ;  /* 0x00006802ff0075a7 */ /* 0x0003220008001108 */
[----:B------:R-:W-:Y:S01]  /*1ca0*/  ULEA UR8, UR17, UR7, 0xd ;  /* 0x0000000711087291 */ /* 0x000fe2000f8e68ff */
[----:B------:R-:W-:Y:S01]  /*1cb0*/  UMOV UR12, UR52 ;  /* 0x00000034000c7c82 */ /* 0x000fe20008000000 */
[----:B------:R-:W-:-:S02]  /*1cc0*/  UMOV UR9, UR49 ;  /* 0x0000003100097c82 */ /* 0x000fc40008000000 */
[----:B------:R-:W-:Y:S02]  /*1cd0*/  UIADD3 UR48, UPT, UPT, UR8, 0x4300, URZ ;  /* 0x0000430008307890 */ /* 0x000fe4000fffe0ff */
[----:B------:R-:W-:Y:S01]  /*1ce0*/  UIADD3 UR8, UPT, UPT, UR8, 0x1e300, URZ ;  /* 0x0001e30008087890 */ /* 0x000fe2000fffe0ff */
[----:B------:R-:W-:Y:S01]  /*1cf0*/  UMOV UR25, UR13 ;  /* 0x0000000d00197c82 */ /* 0x000fe20008000000 */
[----:B------:R-:W-:-:S05]  /*1d00*/  UMOV UR17, UR23 ;  /* 0x0000001700117c82 */ /* 0x000fca0008000000 */
[----:B------:R2:W-:Y:S02]  /*1d10*/  UTMALDG.3D.2CTA [UR48], [UR28], desc[UR18] ;  /* 0x000012301c0075b4 */ /* 0x0005e40008211000 */
[----:B------:R1:W-:Y:S01]  /*1d20*/  UTMALDG.3D.2CTA [UR8], [UR26], desc[UR18] ;  /* 0x000012081a0075b4 */ /* 0x0003e20008211000 */
[----:B--2---:R-:W-:Y:S01]  /*1d30*/  UIADD3 UR50, UPT, UPT, UR50, 0x40, URZ ;  /* 0x0000004032327890 */ /* 0x004fe2000fffe0ff */
[----:B------:R-:W-:Y:S11]  /*1d40*/  BRA.U UP2, `(.L_x_32) ;  /* 0xfffffffd02507547 */ /* 0x000ff6000b83ffff */
.L_x_26:
[----:B--2-4-:R-:W-:Y:S01]  /*1d50*/  PLOP3.LUT P0, PT, PT, PT, UP5, 0x80, 0x8 ;  /* 0x000000000008781c */ /* 0x014fe20003f0f058 */
[----:B-1----:R-:W-:Y:S01]  /*1d60*/  ULEA UR8, UR23, UR7, 0x3 ;  /* 0x0000000717087291 */ /* 0x002fe2000f8e18ff */
[----:B------:R-:W-:Y:S01]  /*1d70*/  SHF.L.U32 R2, R17, 0x1f, RZ ;  /* 0x0000001f11027819 */ /* 0x000fe200000006ff */
[----:B------:R-:W-:-:S10]  /*1d80*/  UISETP.GT.AND UP0, UPT, UR6, UR5, UPT ;  /* 0x000000050600728c */ /* 0x000fd4000bf04270 */
[----:B------:R-:W-:Y:S01]  /*1d90*/  @!P0 SYNCS.ARRIVE.TRANS64.A1T0 RZ, [UR7+0x118], RZ ;  /* 0x000118ffffff89a7 */ /* 0x000fe20008100007 */
[----:B------:R1:W2:Y:S01]  /*1da0*/  SYNCS.PHASECHK.TRANS64.TRYWAIT P0, [UR8+0x68], R2 ;  /* 0x00006802ff0075a7 */ /* 0x0002a20008001108 */
[----:B------:R-:W-:Y:S05]  /*1db0*/  BRA.U !UP0, `(.L_x_33) ;  /* 0x0000000108bc7547 */ /* 0x000fea000b800000 */
[----:B------:R-:W-:Y:S01]  /*1dc0*/  UIADD3 UR26, UPT, UPT, UR24, UR25, URZ ;  /* 0x00000019181a7290 */ /* 0x000fe2000fffe0ff */
[----:B------:R-:W-:-:S11]  /*1dd0*/  UMOV UR27, UR23 ;  /* 0x00000017001b7c82 */ /* 0x000fd60008000000 */
.L_x_39:
[----:B------:R-:W-:Y:S01]  /*1de0*/  ULEA UR17, UR27, UR7, 0x3 ;  /* 0x000000071b117291 */ /* 0x000fe2000f8e18ff */
[----:B--2---:R-:W-:Y:S01]  /*1df0*/  @P5 MOV R3, 0x8000 ;  /* 0x0000800000035802 */ /* 0x004fe20000000f00 */
[----:B-12---:R-:W-:Y:S10]  /*1e00*/  @P0 BRA `(.L_x_34) ;  /* 0x00000000000c0947 */ /* 0x006ff40003800000 */
[----:B------:R-:W-:-:S04]  /*1e10*/  SHF.L.U32 R4, R17, 0x1f, RZ ;  /* 0x0000001f11047819 */ /* 0x000fc800000006ff */
[----:B------:R-:W2:Y:S02]  /*1e20*/  SYNCS.PHASECHK.TRANS64.TRYWAIT P0, [UR17+0x68], R4 ;  /* 0x00006804ff0075a7 */ /* 0x000ea40008001111 */
[----:B--2---:R-:W-:Y:S05]  /*1e30*/  @!P0 BRA `(.L_x_35) ;  /* 0x0000007000b08947 */ /* 0x004fea0003800000 */
.L_x_34:
[----:B------:R2:W-:Y:S01]  /*1e40*/  @P5 SYNCS.ARRIVE.TRANS64 RZ, [UR17], R3 ;  /* 0x00000003ffff59a7 */ /* 0x0005e20008000011 */
[----:B------:R-:W-:-:S04]  /*1e50*/  ULOP3.LUT UR8, UR22, 0x2, URZ, 0xfc, !UPT ;  /* 0x0000000216087892 */ /* 0x000fc8000f8efcff */
[----:B------:R-:W-:-:S09]  /*1e60*/  UISETP.NE.AND UP0, UPT, UR8, 0x2, UPT ;  /* 0x000000020800788c */ /* 0x000fd2000bf05270 */
[----:B------:R-:W-:Y:S05]  /*1e70*/  BRA.U UP0, `(.L_x_36) ;  /* 0x0000000100047547 */ /* 0x000fea000b800000 */
[----:B------:R-:W-:Y:S05]  /*1e80*/  BPT.TRAP 0x1 ;  /* 0x000000040000795c */ /* 0x000fea0000300000 */
.L_x_36:
[----:B------:R-:W-:Y:S04]  /*1e90*/  BSSY.RECONVERGENT B0, `(.L_x_37) ;  /* 0x0000003000007945 */ /* 0x000fe80003800200 */
[----:B------:R-:W-:Y:S05]  /*1ea0*/  @!P4 BRA `(.L_x_38) ;  /* 0x000000000004c947 */ /* 0x000fea0003800000 */
[----:B------:R-:W-:Y:S05]  /*1eb0*/  BPT.TRAP 0x1 ;  /* 0x000000040000795c */ /* 0x000fea0000300000 */
.L_x_38:
[----:B------:R-:W-:Y:S05]  /*1ec0*/  BSYNC.RECONVERGENT B0 ;  /* 0x0000000000007941 */ /* 0x000fea0003800200 */
.L_x_37:
[----:B------:R-:W-:Y:S02]  /*1ed0*/  UIADD3 UR23, UPT, UPT, UR27, 0x1, URZ ;  /* 0x000000011b177890 */ /* 0x000fe4000fffe0ff */
[----:B------:R-:W-:Y:S02]  /*1ee0*/  UIADD3 UR32, UP1, UPT, UR14, 0x80, URZ ;  /* 0x000000800e207890 */ /* 0x000fe4000ff3e0ff */
[----:B------:R-:W-:Y:S02]  /*1ef0*/  UISETP.NE.AND UP0, UPT, UR23, 0xd, UPT ;  /* 0x0000000d1700788c */ /* 0x000fe4000bf05270 */
[----:B------:R-:W-:Y:S02]  /*1f00*/  USHF.L.U32 UR18, UR25, 0x6, URZ ;  /* 0x0000000619127899 */ /* 0x000fe400080006ff */
[----:B------:R-:W-:Y:S02]  /*1f10*/  USEL UR9, URZ, 0x1, UP0 ;  /* 0x00000001ff097887 */ /* 0x000fe40008000000 */
[----:B------:R-:W-:-:S02]  /*1f20*/  USEL UR23, UR23, URZ, UP0 ;  /* 0x000000ff17177287 */ /* 0x000fc40008000000 */
[----:B------:R-:W-:Y:S02]  /*1f30*/  UIADD3 UR30, UP0, UPT, UR14, 0x180, URZ ;  /* 0x000001800e1e7890 */ /* 0x000fe4000ff1e0ff */
[----:B------:R-:W-:Y:S01]  /*1f40*/  ULEA UR8, UR23, UR7, 0x3 ;  /* 0x0000000717087291 */ /* 0x000fe2000f8e18ff */
[----:B------:R-:W-:Y:S01]  /*1f50*/  LOP3.LUT R17, R17, UR9, RZ, 0x3c, !PT ;  /* 0x0000000911117c12 */ /* 0x000fe2000f8e3cff */
[----:B------:R-:W-:Y:S02]  /*1f60*/  ULOP3.LUT UR17, UR17, 0xfefffff8, URZ, 0xc0, !UPT ;  /* 0xfefffff811117892 */ /* 0x000fe4000f8ec0ff */
[----:B------:R-:W-:Y:S01]  /*1f70*/  UIADD3.X UR33, UPT, UPT, URZ, UR15, URZ, UP1, !UPT ;  /* 0x0000000fff217290 */ /* 0x000fe20008ffe4ff */
[----:B-1----:R-:W-:Y:S01]  /*1f80*/  SHF.L.U32 R2, R17, 0x1f, RZ ;  /* 0x0000001f11027819 */ /* 0x002fe200000006ff */
[----:B------:R-:W-:Y:S01]  /*1f90*/  UIADD3.X UR31, UPT, UPT, URZ, UR15, URZ, UP0, !UPT ;  /* 0x0000000fff1f7290 */ /* 0x000fe200087fe4ff */
[----:B------:R-:W-:Y:S02]  /*1fa0*/  UMOV UR28, 0x0 ;  /* 0x00000000001c7882 */ /* 0x000fe40000000000 */
[----:B------:R4:W1:Y:S01]  /*1fb0*/  SYNCS.PHASECHK.TRANS64.TRYWAIT P0, [UR8+0x68], R2 ;  /* 0x00006802ff0075a7 */ /* 0x0008620008001108 */
[----:B------:R-:W-:Y:S01]  /*1fc0*/  ULEA UR8, UR27, UR7, 0xd ;  /* 0x000000071b087291 */ /* 0x000fe2000f8e68ff */
[----:B------:R-:W-:Y:S01]  /*1fd0*/  UMOV UR29, 0x10000000 ;  /* 0x10000000001d7882 */ /* 0x000fe20000000000 */
[----:B------:R-:W-:-:S02]  /*1fe0*/  UMOV UR19, UR51 ;  /* 0x0000003300137c82 */ /* 0x000fc40008000000 */
[----:B------:R-:W-:Y:S02]  /*1ff0*/  UIADD3 UR16, UPT, UPT, UR8, 0x4300, URZ ;  /* 0x0000430008107890 */ /* 0x000fe4000fffe0ff */
[----:B------:R-:W-:Y:S01]  /*2000*/  UIADD3 UR8, UPT, UPT, UR8, 0x1e300, URZ ;  /* 0x0001e30008087890 */ /* 0x000fe2000fffe0ff */
[----:B------:R-:W-:Y:S01]  /*2010*/  UMOV UR20, UR52 ;  /* 0x0000003400147c82 */ /* 0x000fe20008000000 */
[----:B------:R-:W-:Y:S01]  /*2020*/  UMOV UR12, UR52 ;  /* 0x00000034000c7c82 */ /* 0x000fe20008000000 */
[----:B------:R-:W-:Y:S01]  /*2030*/  UMOV UR9, UR17 ;  /* 0x0000001100097c82 */ /* 0x000fe20008000000 */
[----:B------:R-:W-:Y:S01]  /*2040*/  UMOV UR10, UR18 ;  /* 0x00000012000a7c82 */ /* 0x000fe20008000000 */
[----:B------:R-:W-:Y:S02]  /*2050*/  UIADD3 UR25, UPT, UPT, UR25, 0x1, URZ ;  /* 0x0000000119197890 */ /* 0x000fe4000fffe0ff */
[----:B------:R4:W-:Y:S01]  /*2060*/  UTMALDG.3D.2CTA [UR16], [UR32], desc[UR28] ;  /* 0x00001c10200075b4 */ /* 0x0009e20008211000 */
[----:B------:R-:W-:Y:S01]  /*2070*/  UMOV UR27, UR23 ;  /* 0x00000017001b7c82 */ /* 0x000fe20008000000 */
[----:B------:R-:W-:Y:S01]  /*2080*/  UISETP.NE.AND UP0, UPT, UR25, UR26, UPT ;  /* 0x0000001a1900728c */ /* 0x000fe2000bf05270 */
[----:B------:R4:W-:Y:S08]  /*2090*/  UTMALDG.3D.2CTA [UR8], [UR30], desc[UR28] ;  /* 0x00001c081e0075b4 */ /* 0x0009f00008211000 */
[----:B----4-:R-:W-:Y:S05]  /*20a0*/  BRA.U UP0, `(.L_x_39) ;  /* 0xfffffffd004c7547 */ /* 0x010fea000b83ffff */
.L_x_33:
[C---:B-1----:R-:W-:Y:S01]  /*20b0*/  LEA R2, R16.reuse, UR7, 0x3 ;  /* 0x0000000710027c11 */ /* 0x042fe2000f8e18ff */
[----:B------:R-:W-:Y:S01]  /*20c0*/  NOP ;  /* 0x0000000000007918 */ /* 0x000fe20000000000 */
[----:B--2---:R-:W-:Y:S02]  /*20d0*/  SHF.L.U32 R3, R13, 0x1f, RZ ;  /* 0x0000001f0d037819 */ /* 0x004fe400000006ff */
[----:B------:R-:W-:Y:S02]  /*20e0*/  LEA R4, R16, UR7, 0x4 ;  /* 0x0000000710047c11 */ /* 0x000fe4000f8e20ff */
[----:B------:R-:W1:Y:S02]  /*20f0*/  SYNCS.PHASECHK.TRANS64.TRYWAIT P0, [R2+URZ+0x120], R3 ;  /* 0x00012003020075a7 */ /* 0x000e6400080011ff */
[----:B-1----:R-:W-:Y:S05]  /*2100*/  @!P0 BRA `(.L_x_40) ;  /* 0x0000007000148947 */ /* 0x002fea0003800000 */
.L_x_164:
[----:B------:R-:W2:Y:S01]  /*2110*/  LDS.128 R4, [R4+0x1b0] ;  /* 0x0001b00004047984 */ /* 0x000ea20000000c00 */
[----:B------:R-:W-:Y:S01]  /*2120*/  ISETP.GE.AND P0, PT, R28, 0x1, PT ;  /* 0x000000011c00780c */ /* 0x000fe20003f06270 */
[----:B-1----:R-:W-:Y:S01]  /*2130*/  VIADD R2, R2, 0x130 ;  /* 0x0000013002027836 */ /* 0x002fe20000000000 */
[----:B------:R-:W-:Y:S01]  /*2140*/  @!PT LDS RZ, [RZ] ;  /* 0x00000000fffff984 */ /* 0x000fe20000000800 */
[----:B------:R-:W-:Y:S01]  /*2150*/  @!PT LDS RZ, [RZ] ;  /* 0x00000000fffff984 */ /* 0x000fe20000000800 */
[----:B------:R-:W-:Y:S01]  /*2160*/  @!PT LDS RZ, [RZ] ;  /* 0x00000000fffff984 */ /* 0x000fe20000000800 */
[----:B------:R-:W-:Y:S01]  /*2170*/  @!PT LDS RZ, [RZ] ;  /* 0x00000000fffff984 */ /* 0x000fe20000000800 */
[----:B------:R1:W-:Y:S06]  /*2180*/  MEMBAR.ALL.CTA ;  /* 0x0000000000007992 */ /* 0x0003ec0000008000 */
[----:B-1----:R-:W1:Y:S01]  /*2190*/  FENCE.VIEW.ASYNC.S ;  /* 0x00000000000073c6 */ /* 0x002e620000000000 */
[----:B------:R-:W-:-:S04]  /*21a0*/  PRMT R2, RZ, 0x654, R2 ;  /* 0x00000654ff027816 */ /* 0x000fc80000000002 */
[----:B-1----:R1:W-:Y:S01]  /*21b0*/  SYNCS.ARRIVE.TRANS64.RED.A1T0 RZ, [R2+URZ], RZ ;  /* 0x000000ff02ff79a7 */ /* 0x0023e200081004ff */
[----:B--2---:R-:W-:-:S13]  /*21c0*/  LOP3.LUT P2, RZ, R6, 0x1, RZ, 0xc0, !PT ;  /* 0x0000000106ff7812 */ /* 0x004fda000784c0ff */
[----:B------:R-:W-:Y:S01]  /*21d0*/  @P2 SHF.R.U32.HI R3, RZ, 0x10, R5 ;  /* 0x00000010ff032819 */ /* 0x000fe20000011605 */
[----:B------:R-:W-:Y:S01]  /*21e0*/  VOTEU.ANY UP0, P2 ;  /* 0x0000000000ff7886 */ /* 0x000fe20001000100 */
[----:B------:R-:W-:Y:S02]  /*21f0*/  @P2 MOV R10, R4 ;  /* 0x00000004000a2202 */ /* 0x000fe40000000f00 */
[----:B------:R-:W-:Y:S02]  /*2200*/  @P2 R2UR.BROADCAST UR8, R3 ;  /* 0x00000000030822ca */ /* 0x000fe400008e0000 */
[----:B------:R-:W-:-:S11]  /*2210*/  @P2 LOP3.LUT R9, R5, 0xffff, RZ, 0xc0, !PT ;  /* 0x0000ffff05092812 */ /* 0x000fd600078ec0ff */
[----:B------:R-:W-:Y:S01]  /*2220*/  @UP0 UMOV UR52, UR8 ;  /* 0x0000000800340c82 */ /* 0x000fe20008000000 */
[----:B-1----:R-:W-:Y:S05]  /*2230*/  @!P0 BRA `(.L_x_41) ;  /* 0x0000000000b88947 */ /* 0x002fea0003800000 */
[----:B------:R-:W3:Y:S01]  /*2240*/  LDC.64 R4, c[0x0][0xb18] ;  /* 0x0002c600ff047b82 */ /* 0x000ee20000000a00 */
[----:B------:R-:W-:-:S07]  /*2250*/  ISETP.NE.AND P3, PT, R28, 0x1, PT ;  /* 0x000000011c00780c */ /* 0x000fce0003f65270 */
[----:B------:R-:W1:Y:S08]  /*2260*/  LDC.64 R6, c[0x0][0xb10] ;  /* 0x0002c400ff067b82 */ /* 0x000e700000000a00 */
[----:B------:R-:W2:Y:S08]  /*2270*/  LDC R14, c[0x0][0xb20] ;  /* 0x0002c800ff0e7b82 */ /* 0x000eb00000000800 */
[----:B------:R-:W4:Y:S01]  /*2280*/  LDC R15, c[0x0][0xb0c] ;  /* 0x0002c300ff0f7b82 */ /* 0x000f220000000800 */
[----:B---3--:R-:W-:Y:S01]  /*2290*/  IMAD.HI.U32 R20, R0, R5, RZ ;  /* 0x0000000500147227 */ /* 0x008fe200078e00ff */
[----:B------:R-:W-:-:S03]  /*22a0*/  ISETP.NE.AND P0, PT, R4, 0x1, PT ;  /* 0x000000010400780c */ /* 0x000fc60003f05270 */
[----:B------:R-:W-:-:S03]  /*22b0*/  IMAD.HI.U32 R5, R9, R5, RZ ;  /* 0x0000000509057227 */ /* 0x000fc600078e00ff */
[----:B------:R-:W3:Y:S01]  /*22c0*/  LDC.64 R2, c[0x0][0xb28] ;  /* 0x0002ca00ff027b82 */ /* 0x000ee20000000a00 */
[----:B-1----:R-:W-:-:S04]  /*22d0*/  IMAD.HI.U32 R21, R8, R6, RZ ;  /* 0x0000000608157227 */ /* 0x002fc800078e00ff */
[----:B------:R-:W-:Y:S01]  /*22e0*/  IMAD.HI.U32 R22, R10, R6, RZ ;  /* 0x000000060a167227 */ /* 0x000fe200078e00ff */
[-C--:B------:R-:W-:Y:S02]  /*22f0*/  SHF.R.U32.HI R21, RZ, R7.reuse, R21 ;  /* 0x00000007ff157219 */ /* 0x080fe40000011615 */
[-C--:B--2---:R-:W-:Y:S02]  /*2300*/  SHF.R.U32.HI R20, RZ, R14.reuse, R20 ;  /* 0x0000000eff147219 */ /* 0x084fe40000011614 */
[----:B------:R-:W-:Y:S02]  /*2310*/  SHF.R.U32.HI R5, RZ, R14, R5 ;  /* 0x0000000eff057219 */ /* 0x000fe40000011605 */
[----:B------:R-:W-:Y:S02]  /*2320*/  SEL R20, R0, R20, !P0 ;  /* 0x0000001400147207 */ /* 0x000fe40004000000 */
[----:B------:R-:W-:Y:S02]  /*2330*/  SHF.R.U32.HI R22, RZ, R7, R22 ;  /* 0x00000007ff167219 */ /* 0x000fe40000011616 */
[----:B----4-:R-:W-:-:S02]  /*2340*/  ISETP.NE.AND P1, PT, R15, 0x1, PT ;  /* 0x000000010f00780c */ /* 0x010fc40003f25270 */
[----:B------:R-:W-:Y:S02]  /*2350*/  SEL R5, R9, R5, !P0 ;  /* 0x0000000509057207 */ /* 0x000fe40004000000 */
[----:B------:R-:W-:Y:S02]  /*2360*/  SEL R21, R8, R21, !P1 ;  /* 0x0000001508157207 */ /* 0x000fe40004800000 */
[----:B------:R-:W-:Y:S01]  /*2370*/  SEL R22, R10, R22, !P1 ;  /* 0x000000160a167207 */ /* 0x000fe20004800000 */
[----:B---3--:R-:W-:-:S04]  /*2380*/  IMAD.HI.U32 R19, R20, R2, RZ ;  /* 0x0000000214137227 */ /* 0x008fc800078e00ff */
        /* <DEDUP_REMOVED lines=10> */
[----:B------:R-:W-:-:S04]  /*2430*/  @!P0 IMAD.HI.U32 R7, R22, R2, RZ ;  /* 0x0000000216078227 */ /* 0x000fc800078e00ff */
[----:B------:R-:W-:Y:S01]  /*2440*/  IMAD.MOV R2, RZ, RZ, -R6 ;  /* 0x000000ffff027224 */ /* 0x000fe200078e0a06 */
[----:B------:R-:W-:Y:S02]  /*2450*/  @!P0 SHF.R.U32.HI R3, RZ, R3, R7 ;  /* 0x00000003ff038219 */ /* 0x000fe40000011607 */
[----:B------:R-:W-:Y:S01]  /*2460*/  IADD3 R7, PT, PT, -R5, RZ, RZ ;  /* 0x000000ff05077210 */ /* 0x000fe20007ffe1ff */
[----:B------:R-:W-:Y:S01]  /*2470*/  IMAD R2, R28, R2, R5 ;  /* 0x000000021c027224 */ /* 0x000fe200078e0205 */
        /* <DEDUP_REMOVED lines=10> */
.L_x_41:
[----:B------:R-:W1:Y:S02]  /*2520*/  LDCU UR8, c[0x0][0xb30] ;  /* 0x00016600ff0877ac */ /* 0x000e640008000800 */
[----:B-1----:R-:W-:-:S09]  /*2530*/  UISETP.NE.AND UP0, UPT, UR8, 0x1, UPT ;  /* 0x000000010800788c */ /* 0x002fd2000bf05270 */
[----:B------:R-:W-:Y:S05]  /*2540*/  BRA.U UP0, `(.L_x_42) ;  /* 0x0000000100407547 */ /* 0x000fea000b800000 */
[----:B------:R-:W1:Y:S08]  /*2550*/  LDC.64 R4, c[0x0][0xb10] ;  /* 0x0002c400ff047b82 */ /* 0x000e700000000a00 */
[----:B------:R-:W2:Y:S08]  /*2560*/  LDC.64 R2, c[0x0][0xb18] ;  /* 0x0002c600ff027b82 */ /* 0x000eb00000000a00 */
[----:B------:R-:W4:Y:S08]  /*2570*/  LDC R6, c[0x0][0xb20] ;  /* 0x0002c800ff067b82 */ /* 0x000f300000000800 */
[----:B------:R-:W3:Y:S01]  /*2580*/  LDC R7, c[0x0][0xb0c] ;  /* 0x0002c300ff077b82 */ /* 0x000ee20000000800 */
[----:B-1----:R-:W-:-:S05]  /*2590*/  IMAD.HI.U32 R4, R10, R4, RZ ;  /* 0x000000040a047227 */ /* 0x002fca00078e00ff */
[----:B------:R-:W-:Y:S01]  /*25a0*/  SHF.R.U32.HI R4, RZ, R5, R4 ;  /* 0x00000005ff047219 */ /* 0x000fe20000011604 */
[----:B--2---:R-:W-:Y:S01]  /*25b0*/  IMAD.HI.U32 R3, R9, R3, RZ ;  /* 0x0000000309037227 */ /* 0x004fe200078e00ff */
[----:B------:R-:W-:-:S04]  /*25c0*/  ISETP.NE.AND P0, PT, R2, 0x1, PT ;  /* 0x000000010200780c */ /* 0x000fc80003f05270 */
[----:B----4-:R-:W-:-:S04]  /*25d0*/  SHF.R.U32.HI R3, RZ, R6, R3 ;  /* 0x00000006ff037219 */ /* 0x010fc80000011603 */
[----:B------:R-:W-:Y:S02]  /*25e0*/  SEL R3, R9, R3, !P0 ;  /* 0x0000000309037207 */ /* 0x000fe40004000000 */
[----:B---3--:R-:W-:-:S04]  /*25f0*/  ISETP.NE.AND P1, PT, R7, 0x1, PT ;  /* 0x000000010700780c */ /* 0x008fc80003f25270 */
[----:B------:R-:W-:-:S05]  /*2600*/  SEL R4, R10, R4, !P1 ;  /* 0x000000040a047207 */ /* 0x000fca0004800000 */
[----:B------:R-:W-:Y:S02]  /*2610*/  IMAD.IADD R5, R3, 0x1, -R4 ;  /* 0x0000000103057824 */ /* 0x000fe400078e0a04 */
[----:B------:R-:W-:Y:S02]  /*2620*/  IMAD.IADD R3, R4, 0x1, -R3 ;  /* 0x0000000104037824 */ /* 0x000fe400078e0a03 */
[----:B------:R-:W-:Y:S02]  /*2630*/  IMAD R10, R5, R7, R10 ;  /* 0x00000007050a7224 */ /* 0x000fe400078e020a */
[----:B------:R-:W-:-:S07]  /*2640*/  IMAD R9, R3, R2, R9 ;  /* 0x0000000203097224 */ /* 0x000fce00078e0209 */
.L_x_42:
[----:B------:R-:W-:Y:S01]  /*2650*/  VIADD R16, R16, 0x1 ;  /* 0x0000000110107836 */ /* 0x000fe20000000000 */
[----:B------:R-:W-:Y:S01]  /*2660*/  UPLOP3.LUT UP5, UPT, UPT, UPT, UPT, 0x80, 0x8 ;  /* 0x000000000008789c */ /* 0x000fe20003faf070 */
[----:B------:R-:W-:Y:S02]  /*2670*/  IMAD.IADD R14, R10, 0x1, R65 ;  /* 0x000000010a0e7824 */ /* 0x000fe400078e0241 */
[----:B------:R-:W-:Y:S01]  /*2680*/  IMAD.IADD R15, R9, 0x1, R64 ;  /* 0x00000001090f7824 */ /* 0x000fe200078e0240 */
[----:B------:R-:W-:-:S04]  /*2690*/  ISETP.NE.AND P0, PT, R16, 0x2, PT ;  /* 0x000000021000780c */ /* 0x000fc80003f05270 */
[----:B------:R-:W-:Y:S02]  /*26a0*/  SEL R2, RZ, 0x1, P0 ;  /* 0x00000001ff027807 */ /* 0x000fe40000000000 */
[----:B------:R-:W-:Y:S02]  /*26b0*/  SEL R16, R16, RZ, P0 ;  /* 0x000000ff10107207 */ /* 0x000fe40000000000 */
[----:B------:R-:W-:Y:S01]  /*26c0*/  LOP3.LUT R13, R13, R2, RZ, 0x3c, !PT ;  /* 0x000000020d0d7212 */ /* 0x000fe200078e3cff */
[----:B------:R-:W-:Y:S06]  /*26d0*/  @P2 BRA `(.L_x_43) ;  /* 0xfffffff000602947 */ /* 0x000fec000383ffff */
[----:B------:R-:W-:Y:S01]  /*26e0*/  UIADD3 UR7, UPT, UPT, UR7, 0x68, URZ ;  /* 0x0000006807077890 */ /* 0x000fe2000fffe0ff */
[----:B------:R-:W-:-:S03]  /*26f0*/  SHF.L.U32 R2, R17, 0x1f, RZ ;  /* 0x0000001f11027819 */ /* 0x000fc600000006ff */
[----:B------:R-:W-:-:S09]  /*2700*/  ULEA UR4, UR23, UR7, 0x3 ;  /* 0x0000000717047291 */ /* 0x000fd2000f8e18ff */
[----:B------:R-:W1:Y:S02]  /*2710*/  SYNCS.PHASECHK.TRANS64.TRYWAIT P0, [UR4], R2 ;  /* 0x00000002ff0075a7 */ /* 0x000e640008001104 */
[----:B-1----:R-:W-:Y:S05]  /*2720*/  @!P0 BRA `(.L_x_44) ;  /* 0x0000006800a08947 */ /* 0x002fea0003800000 */
.L_x_166:
[----:B------:R-:W-:-:S04]  /*2730*/  UIADD3 UR5, UPT, UPT, UR23, 0x1, URZ ;  /* 0x0000000117057890 */ /* 0x000fc8000fffe0ff */
[----:B------:R-:W-:-:S04]  /*2740*/  UISETP.NE.AND UP0, UPT, UR5, 0xd, UPT ;  /* 0x0000000d0500788c */ /* 0x000fc8000bf05270 */
[----:B------:R-:W-:Y:S02]  /*2750*/  USEL UR6, URZ, 0x1, UP0 ;  /* 0x00000001ff067887 */ /* 0x000fe40008000000 */
[----:B------:R-:W-:-:S04]  /*2760*/  USEL UR5, UR5, URZ, UP0 ;  /* 0x000000ff05057287 */ /* 0x000fc80008000000 */
[----:B------:R-:W-:Y:S01]  /*2770*/  ULEA UR4, UR5, UR7, 0x3 ;  /* 0x0000000705047291 */ /* 0x000fe2000f8e18ff */
[----:B-1----:R-:W-:-:S04]  /*2780*/  LOP3.LUT R2, R17, UR6, RZ, 0x3c, !PT ;  /* 0x0000000611027c12 */ /* 0x002fc8000f8e3cff */
[----:B------:R-:W-:-:S04]  /*2790*/  SHF.L.U32 R3, R2, 0x1f, RZ ;  /* 0x0000001f02037819 */ /* 0x000fc800000006ff */
[----:B------:R-:W1:Y:S02]  /*27a0*/  SYNCS.PHASECHK.TRANS64.TRYWAIT P0, [UR4], R3 ;  /* 0x00000003ff0075a7 */ /* 0x000e640008001104 */
[----:B-1----:R-:W-:Y:S05]  /*27b0*/  @!P0 BRA `(.L_x_45) ;  /* 0x0000006800948947 */ /* 0x002fea0003800000 */
.L_x_168:
[----:B------:R-:W-:-:S04]  /*27c0*/  UIADD3 UR5, UPT, UPT, UR5, 0x1, URZ ;  /* 0x0000000105057890 */ /* 0x000fc8000fffe0ff */
[----:B------:R-:W-:-:S04]  /*27d0*/  UISETP.NE.AND UP0, UPT, UR5, 0xd, UPT ;  /* 0x0000000d0500788c */ /* 0x000fc8000bf05270 */
[----:B------:R-:W-:Y:S02]  /*27e0*/  USEL UR6, URZ, 0x1, UP0 ;  /* 0x00000001ff067887 */ /* 0x000fe40008000000 */
[----:B------:R-:W-:-:S04]  /*27f0*/  USEL UR5, UR5, URZ, UP0 ;  /* 0x000000ff05057287 */ /* 0x000fc80008000000 */
[----:B------:R-:W-:Y:S01]  /*2800*/  ULEA UR4, UR5, UR7, 0x3 ;  /* 0x0000000705047291 */ /* 0x000fe2000f8e18ff */
[----:B------:R-:W-:-:S04]  /*2810*/  LOP3.LUT R2, R2, UR6, RZ, 0x3c, !PT ;  /* 0x0000000602027c12 */ /* 0x000fc8000f8e3cff */
[----:B-1----:R-:W-:-:S04]  /*2820*/  SHF.L.U32 R3, R2, 0x1f, RZ ;  /* 0x0000001f02037819 */ /* 0x002fc800000006ff */
[----:B------:R-:W1:Y:S02]  /*2830*/  SYNCS.PHASECHK.TRANS64.TRYWAIT P0, [UR4], R3 ;  /* 0x00000003ff0075a7 */ /* 0x000e640008001104 */
[----:B-1----:R-:W-:Y:S05]  /*2840*/  @!P0 BRA `(.L_x_46) ;  /* 0x0000006800888947 */ /* 0x002fea0003800000 */
.L_x_170:
        /* <DEDUP_REMOVED lines=9> */
.L_x_172:
        /* <DEDUP_REMOVED lines=9> */
.L_x_174:
        /* <DEDUP_REMOVED lines=9> */
.L_x_176:
        /* <DEDUP_REMOVED lines=9> */
.L_x_178:
        /* <DEDUP_REMOVED lines=9> */
.L_x_180:
        /* <DEDUP_REMOVED lines=9> */
.L_x_182:
        /* <DEDUP_REMOVED lines=9> */
.L_x_184:
        /* <DEDUP_REMOVED lines=9> */
.L_x_186:
        /* <DEDUP_REMOVED lines=9> */
.L_x_188:
[----:B------:R-:W-:-:S04]  /*2d60*/  UIADD3 UR5, UPT, UPT, UR5, 0x1, URZ ;  /* 0x0000000105057890 */ /* 0x000fc8000fffe0ff */
[----:B------:R-:W-:-:S04]  /*2d70*/  UISETP.NE.AND UP0, UPT, UR5, 0xd, UPT ;  /* 0x0000000d0500788c */ /* 0x000fc8000bf05270 */
[----:B------:R-:W-:Y:S02]  /*2d80*/  USEL UR4, URZ, 0x1, UP0 ;  /* 0x00000001ff047887 */ /* 0x000fe40008000000 */
[----:B------:R-:W-:-:S04]  /*2d90*/  USEL UR5, UR5, URZ, UP0 ;  /* 0x000000ff05057287 */ /* 0x000fc80008000000 */
[----:B------:R-:W-:Y:S01]  /*2da0*/  ULEA UR5, UR5, UR7, 0x3 ;  /* 0x0000000705057291 */ /* 0x000fe2000f8e18ff */
[----:B------:R-:W-:-:S04]  /*2db0*/  LOP3.LUT R2, R2, UR4, RZ, 0x3c, !PT ;  /* 0x0000000402027c12 */ /* 0x000fc8000f8e3cff */
[----:B------:R-:W-:Y:S01]  /*2dc0*/  SHF.L.U32 R2, R2, 0x1f, RZ ;  /* 0x0000001f02027819 */ /* 0x000fe200000006ff */
[----:B-1-3--:R-:W-:-:S07]  /*2dd0*/  IMAD.U32 R0, RZ, RZ, UR5 ;  /* 0x00000005ff007e24 */ /* 0x00afce000f8e00ff */
.L_x_56:
[----:B-1----:R1:W2:Y:S02]  /*2de0*/  SYNCS.PHASECHK.TRANS64.TRYWAIT P0, [R0+URZ], R2 ;  /* 0x00000002000075a7 */ /* 0x0022a400080011ff */
[----:B--2---:R-:W-:Y:S05]  /*2df0*/  @!P0 NANOSLEEP.SYNCS 0x989680 ;  /* 0x009896800000895d */ /* 0x004fea0003900000 */
[----:B------:R-:W2:Y:S02]  /*2e00*/  @!P0 SYNCS.PHASECHK.TRANS64 P0, [R0+URZ], R2 ;  /* 0x00000002000085a7 */ /* 0x000ea400080010ff */
[----:B--2---:R-:W-:Y:S05]  /*2e10*/  @P0 EXIT ;  /* 0x000000000000094d */ /* 0x004fea0003800000 */
[----:B------:R-:W-:Y:S05]  /*2e20*/  BRA `(.L_x_56) ;  /* 0xfffffffc00ec7947 */ /* 0x000fea000383ffff */
.L_x_23:
[----:B------:R-:W-:-:S04]  /*2e30*/  UISETP.NE.AND UP1, UPT, UR45, URZ, UPT ;  /* 0x000000ff2d00728c */ /* 0x000fc8000bf25270 */
[----:B------:R-:W-:-:S09]  /*2e40*/  UISETP.NE.OR UP1, UPT, UR10, 0x1, UP1 ;  /* 0x000000010a00788c */ /* 0x000fd20008f25670 */
[----:B------:R-:W-:Y:S05]  /*2e50*/  BRA.U UP1, `(.L_x_57) ;  /* 0x0000000501487547 */ /* 0x000fea000b800000 */
[----:B------:R-:W-:Y:S01]  /*2e60*/  ISETP.GE.U32.AND P2, PT, R2, 0x2, PT ;  /* 0x000000020200780c */ /* 0x000fe20003f46070 */
[----:B------:R-:W-:Y:S01]  /*2e70*/  IMAD.MOV.U32 R12, RZ, RZ, 0x1 ;  /* 0x00000001ff0c7424 */ /* 0x000fe200078e00ff */
[----:B------:R-:W-:Y:S02]  /*2e80*/  CS2R R10, SRZ ;  /* 0x00000000000a7805 */ /* 0x000fe4000001ff00 */
[----:B------:R-:W-:Y:S01]  /*2e90*/  CS2R R8, SRZ ;  /* 0x0000000000087805 */ /* 0x000fe2000001ff00 */
[----:B------:R-:W-:Y:S01]  /*2ea0*/  UMOV UR4, 0x400 ;  /* 0x0000040000047882 */ /* 0x000fe20000000000 */
[----:B------:R-:W-:Y:S01]  /*2eb0*/  UMOV UR6, URZ ;  /* 0x000000ff00067c82 */ /* 0x000fe20008000000 */
[----:B------:R-:W-:-:S12]  /*2ec0*/  ULEA UR45, UR45, UR4, 0x18 ;  /* 0x000000042d2d7291 */ /* 0x000fd8000f8ec0ff */
.L_x_61:
[----:B------:R-:W-:Y:S02]  /*2ed0*/  LEA R0, R8, UR45, 0x3 ;  /* 0x0000002d08007c11 */ /* 0x000fe4000f8e18ff */
[----:B------:R-:W-:-:S03]  /*2ee0*/  SHF.L.U32 R4, R9, 0x1f, RZ ;  /* 0x0000001f09047819 */ /* 0x000fc600000006ff */
[----:B------:R-:W-:Y:S01]  /*2ef0*/  VIADD R5, R0, 0x190 ;  /* 0x0000019000057836 */ /* 0x000fe20000000000 */
[----:B------:R-:W1:Y:S02]  /*2f00*/  SYNCS.PHASECHK.TRANS64.TRYWAIT P0, [R0+URZ+0x180], R4 ;  /* 0x00018004000075a7 */ /* 0x000e6400080011ff */
[----:B-1----:R-:W-:Y:S05]  /*2f10*/  @!P0 BRA `(.L_x_58) ;  /* 0x0000006400c48947 */ /* 0x002fea0003800000 */
.L_x_189:
[----:B------:R-:W-:Y:S01]  /*2f20*/  ULEA UR5, UR6, UR45, 0x3 ;  /* 0x0000002d06057291 */ /* 0x000fe2000f8e18ff */
[----:B-1----:R-:W-:Y:S01]  /*2f30*/  PRMT R0, RZ, 0x654, R5 ;  /* 0x00000654ff007816 */ /* 0x002fe20000000005 */
[----:B------:R-:W-:Y:S01]  /*2f40*/  @!P2 IMAD.MOV.U32 R4, RZ, RZ, 0x10 ;  /* 0x00000010ff04a424 */ /* 0x000fe200078e00ff */
[----:B------:R-:W-:Y:S01]  /*2f50*/  SHF.L.U32 R5, R12, 0x1f, RZ ;  /* 0x0000001f0c057819 */ /* 0x000fe200000006ff */
[----:B------:R-:W-:Y:S01]  /*2f60*/  UIADD3 UR4, UPT, UPT, UR5, 0x120, URZ ;  /* 0x0000012005047890 */ /* 0x000fe2000fffe0ff */
[----:B------:R1:W-:Y:S05]  /*2f70*/  SYNCS.ARRIVE.TRANS64.RED.A1T0 RZ, [R0+URZ], RZ ;  /* 0x000000ff00ff79a7 */ /* 0x0003ea00081004ff */
[----:B------:R-:W-:Y:S01]  /*2f80*/  IMAD.U32 R6, RZ, RZ, UR4 ;  /* 0x00000004ff067e24 */ /* 0x000fe2000f8e00ff */
[----:B------:R-:W2:Y:S04]  /*2f90*/  SYNCS.PHASECHK.TRANS64.TRYWAIT P0, [UR5+0x130], R5 ;  /* 0x00013005ff0075a7 */ /* 0x000ea80008001105 */
[----:B------:R-:W-:Y:S01]  /*2fa0*/  PRMT R6, R2, 0x654, R6 ;  /* 0x0000065402067816 */ /* 0x000fe20000000006 */
[----:B-12---:R-:W-:Y:S06]  /*2fb0*/  @!P0 BRA `(.L_x_59) ;  /* 0x0000006400b08947 */ /* 0x006fec0003800000 */
.L_x_191:
[----:B------:R-:W-:Y:S01]  /*2fc0*/  ULEA UR4, UR6, UR45, 0x4 ;  /* 0x0000002d06047291 */ /* 0x000fe2000f8e20ff */
[----:B------:R-:W-:Y:S01]  /*2fd0*/  SEL R3, R6, R3, !P2 ;  /* 0x0000000306037207 */ /* 0x000fe20005000000 */
[----:B------:R-:W-:Y:S01]  /*2fe0*/  UIADD3 UR5, UPT, UPT, UR5, 0x120, URZ ;  /* 0x0000012005057890 */ /* 0x000fe2000fffe0ff */
[----:B-1----:R-:W-:Y:S01]  /*2ff0*/  LEA R0, R11, UR45, 0x3 ;  /* 0x0000002d0b007c11 */ /* 0x002fe2000f8e18ff */
[----:B------:R-:W-:Y:S01]  /*3000*/  UIADD3 UR4, UPT, UPT, UR4, 0x1b0, URZ ;  /* 0x000001b004047890 */ /* 0x000fe2000fffe0ff */
[----:B------:R1:W-:Y:S01]  /*3010*/  @!P2 SYNCS.ARRIVE.TRANS64.RED RZ, [R3+URZ], R4 ;  /* 0x0000000403ffa9a7 */ /* 0x0003e200080004ff */
[----:B------:R-:W-:Y:S01]  /*3020*/  UIADD3 UR6, UPT, UPT, UR6, 0x1, URZ ;  /* 0x0000000106067890 */ /* 0x000fe2000fffe0ff */
[----:B------:R-:W-:-:S03]  /*3030*/  VIADD R8, R8, 0x1 ;  /* 0x0000000108087836 */ /* 0x000fc60000000000 */
[----:B------:R-:W-:Y:S02]  /*3040*/  UISETP.NE.AND UP0, UPT, UR6, 0x2, UPT ;  /* 0x000000020600788c */ /* 0x000fe4000bf05270 */
[----:B------:R-:W-:Y:S01]  /*3050*/  ISETP.NE.AND P0, PT, R8, 0x2, PT ;  /* 0x000000020800780c */ /* 0x000fe20003f05270 */
[----:B------:R-:W-:Y:S06]  /*3060*/  UGETNEXTWORKID.BROADCAST [UR4], [UR5] ;  /* 0x00000000040073ca */ /* 0x000fec0008000100 */
[----:B------:R-:W-:Y:S02]  /*3070*/  USEL UR4, URZ, 0x1, UP0 ;  /* 0x00000001ff047887 */ /* 0x000fe40008000000 */
[----:B------:R-:W-:-:S04]  /*3080*/  USEL UR6, UR6, URZ, UP0 ;  /* 0x000000ff06067287 */ /* 0x000fc80008000000 */
[----:B------:R-:W-:Y:S02]  /*3090*/  LOP3.LUT R12, R12, UR4, RZ, 0x3c, !PT ;  /* 0x000000040c0c7c12 */ /* 0x000fe4000f8e3cff */
[----:B-1----:R-:W-:-:S04]  /*30a0*/  SHF.L.U32 R4, R10, 0x1f, RZ ;  /* 0x0000001f0a047819 */ /* 0x002fc800000006ff */
[----:B------:R-:W1:Y:S02]  /*30b0*/  SYNCS.PHASECHK.TRANS64.TRYWAIT P1, [R0+URZ+0x120], R4 ;  /* 0x00012004000075a7 */ /* 0x000e6400080211ff */
[----:B-1----:R-:W-:Y:S05]  /*30c0*/  @!P1 BRA `(.L_x_60) ;  /* 0x0000006400849947 */ /* 0x002fea0003800000 */
.L_x_192:
[C---:B-1----:R-:W-:Y:S01]  /*30d0*/  LEA R4, R11.reuse, UR45, 0x4 ;  /* 0x0000002d0b047c11 */ /* 0x042fe2000f8e20ff */
[----:B------:R-:W-:Y:S01]  /*30e0*/  VIADD R0, R0, 0x130 ;  /* 0x0000013000007836 */ /* 0x000fe20000000000 */
[----:B------:R-:W-:Y:S01]  /*30f0*/  SEL R8, R8, RZ, P0 ;  /* 0x000000ff08087207 */ /* 0x000fe20000000000 */
[----:B------:R-:W-:-:S03]  /*3100*/  VIADD R11, R11, 0x1 ;  /* 0x000000010b0b7836 */ /* 0x000fc60000000000 */
[----:B------:R-:W1:Y:S01]  /*3110*/  LDS.128 R4, [R4+0x1b0] ;  /* 0x0001b00004047984 */ /* 0x000e620000000c00 */
[----:B------:R-:W-:Y:S02]  /*3120*/  PRMT R0, RZ, 0x654, R0 ;  /* 0x00000654ff007816 */ /* 0x000fe40000000000 */
[C---:B------:R-:W-:Y:S01]  /*3130*/  ISETP.NE.AND P1, PT, R11.reuse, 0x2, PT ;  /* 0x000000020b00780c */ /* 0x040fe20003f25270 */
[----:B------:R-:W-:Y:S01]  /*3140*/  @!PT LDS RZ, [RZ] ;  /* 0x00000000fffff984 */ /* 0x000fe20000000800 */
[----:B------:R-:W-:Y:S01]  /*3150*/  @!PT LDS RZ, [RZ] ;  /* 0x00000000fffff984 */ /* 0x000fe20000000800 */
[----:B------:R-:W-:Y:S01]  /*3160*/  @!PT LDS RZ, [RZ] ;  /* 0x00000000fffff984 */ /* 0x000fe20000000800 */
[----:B------:R-:W-:Y:S01]  /*3170*/  @!PT LDS RZ, [RZ] ;  /* 0x00000000fffff984 */ /* 0x000fe20000000800 */
[----:B------:R2:W-:Y:S06]  /*3180*/  MEMBAR.ALL.CTA ;  /* 0x0000000000007992 */ /* 0x0005ec0000008000 */
[----:B--2---:R-:W2:Y:S01]  /*3190*/  FENCE.VIEW.ASYNC.S ;  /* 0x00000000000073c6 */ /* 0x004ea20000000000 */
[----:B------:R-:W-:Y:S01]  /*31a0*/  SEL R11, R11, RZ, P1 ;  /* 0x000000ff0b0b7207 */ /* 0x000fe20000800000 */
[----:B--2---:R2:W-:Y:S01]  /*31b0*/  SYNCS.ARRIVE.TRANS64.RED.A1T0 RZ, [R0+URZ], RZ ;  /* 0x000000ff00ff79a7 */ /* 0x0045e200081004ff */
[----:B-1----:R-:W-:-:S02]  /*31c0*/  LOP3.LUT P3, RZ, R6, 0x1, RZ, 0xc0, !PT ;  /* 0x0000000106ff7812 */ /* 0x002fc4000786c0ff */
[----:B------:R-:W-:-:S04]  /*31d0*/  SEL R4, RZ, 0x1, P1 ;  /* 0x00000001ff047807 */ /* 0x000fc80000800000 */
[----:B------:R-:W-:Y:S02]  /*31e0*/  LOP3.LUT R10, R10, R4, RZ, 0x3c, !PT ;  /* 0x000000040a0a7212 */ /* 0x000fe400078e3cff */
[----:B--2---:R-:W-:-:S04]  /*31f0*/  SEL R0, RZ, 0x1, P0 ;  /* 0x00000001ff007807 */ /* 0x004fc80000000000 */
[----:B------:R-:W-:Y:S01]  /*3200*/  LOP3.LUT R9, R9, R0, RZ, 0x3c, !PT ;  /* 0x0000000009097212 */ /* 0x000fe200078e3cff */
[----:B------:R-:W-:Y:S06]  /*3210*/  @P3 BRA `(.L_x_61) ;  /* 0xfffffffc002c3947 */ /* 0x000fec000383ffff */
[----:B------:R-:W-:Y:S01]  /*3220*/  ULEA UR5, UR6, UR45, 0x3 ;  /* 0x0000002d06057291 */ /* 0x000fe2000f8e18ff */
[----:B------:R-:W-:-:S08]  /*3230*/  SHF.L.U32 R2, R12, 0x1f, RZ ;  /* 0x0000001f0c027819 */ /* 0x000fd000000006ff */
[----:B------:R-:W1:Y:S02]  /*3240*/  SYNCS.PHASECHK.TRANS64 P0, [UR5+0x130], R2 ;  /* 0x00013002ff0075a7 */ /* 0x000e640008001005 */
[----:B-1----:R-:W-:Y:S05]  /*3250*/  @P0 BRA `(.L_x_62) ;  /* 0x0000000000080947 */ /* 0x002fea0003800000 */
[----:B------:R-:W1:Y:S02]  /*3260*/  SYNCS.PHASECHK.TRANS64.TRYWAIT P0, [UR5+0x130], R2 ;  /* 0x00013002ff0075a7 */ /* 0x000e640008001105 */
[----:B-1----:R-:W-:Y:S05]  /*3270*/  @!P0 BRA `(.L_x_63) ;  /* 0x00000064002c8947 */ /* 0x002fea0003800000 */
.L_x_62:
[----:B------:R-:W-:-:S04]  /*3280*/  UIADD3 UR4, UPT, UPT, UR6, 0x1, URZ ;  /* 0x0000000106047890 */ /* 0x000fc8000fffe0ff */
[----:B------:R-:W-:-:S04]  /*3290*/  UISETP.NE.AND UP0, UPT, UR4, 0x2, UPT ;  /* 0x000000020400788c */ /* 0x000fc8000bf05270 */
[----:B------:R-:W-:Y:S02]  /*32a0*/  USEL UR7, URZ, 0x1, UP0 ;  /* 0x00000001ff077887 */ /* 0x000fe40008000000 */
[----:B------:R-:W-:-:S04]  /*32b0*/  USEL UR4, UR4, URZ, UP0 ;  /* 0x000000ff04047287 */ /* 0x000fc80008000000 */
[----:B------:R-:W-:Y:S01]  /*32c0*/  ULEA UR4, UR4, UR45, 0x3 ;  /* 0x0000002d04047291 */ /* 0x000fe2000f8e18ff */
[----:B-1----:R-:W-:-:S04]  /*32d0*/  LOP3.LUT R2, R12, UR7, RZ, 0x3c, !PT ;  /* 0x000000070c027c12 */ /* 0x002fc8000f8e3cff */
[----:B------:R-:W-:-:S04]  /*32e0*/  SHF.L.U32 R0, R2, 0x1f, RZ ;  /* 0x0000001f02007819 */ /* 0x000fc800000006ff */
[----:B------:R-:W1:Y:S02]  /*32f0*/  SYNCS.PHASECHK.TRANS64 P0, [UR4+0x130], R0 ;  /* 0x00013000ff0075a7 */ /* 0x000e640008001004 */
[----:B-1----:R-:W-:Y:S05]  /*3300*/  @P0 EXIT ;  /* 0x000000000000094d */ /* 0x002fea0003800000 */
[----:B------:R-:W-:Y:S02]  /*3310*/  SHF.L.U32 R2, R2, 0x1f, RZ ;  /* 0x0000001f02027819 */ /* 0x000fe400000006ff */
[----:B------:R-:W-:-:S07]  /*3320*/  MOV R0, UR4 ;  /* 0x0000000400007c02 */ /* 0x000fce0008000f00 */
.L_x_64:
[----:B-1----:R1:W2:Y:S02]  /*3330*/  SYNCS.PHASECHK.TRANS64.TRYWAIT P0, [R0+URZ+0x130], R2 ;  /* 0x00013002000075a7 */ /* 0x0022a400080011ff */
[----:B--2---:R-:W-:Y:S05]  /*3340*/  @!P0 NANOSLEEP.SYNCS 0x989680 ;  /* 0x009896800000895d */ /* 0x004fea0003900000 */
[----:B------:R-:W2:Y:S02]  /*3350*/  @!P0 SYNCS.PHASECHK.TRANS64 P0, [R0+URZ+0x130], R2 ;  /* 0x00013002000085a7 */ /* 0x000ea400080010ff */
[----:B--2---:R-:W-:Y:S05]  /*3360*/  @P0 EXIT ;  /* 0x000000000000094d */ /* 0x004fea0003800000 */
[----:B------:R-:W-:Y:S05]  /*3370*/  BRA `(.L_x_64) ;  /* 0xfffffffc00ec7947 */ /* 0x000fea000383ffff */
.L_x_57:
[----:B------:R-:W-:Y:S05]  /*3380*/  BRA.U UP4, `(.L_x_65) ;  /* 0x0000001104d87547 */ /* 0x000fea000b800000 */
[----:B------:R-:W-:Y:S01]  /*3390*/  UMOV UR6, 0x40 ;  /* 0x0000004000067882 */ /* 0x000fe20000000000 */
[----:B------:R-:W-:Y:S01]  /*33a0*/  NOP ;  /* 0x0000000000007918 */ /* 0x000fe20000000000 */
[----:B------:R-:W-:Y:S01]  /*33b0*/  ULEA UR6, UR45, UR6, 0x18 ;  /* 0x000000062d067291 */ /* 0x000fe2000f8ec0ff */
[----:B------:R-:W-:Y:S02]  /*33c0*/  UMOV UR7, 0x400 ;  /* 0x0000040000077882 */ /* 0x000fe40000000000 */
[----:B------:R-:W-:-:S06]  /*33d0*/  ULEA UR45, UR45, UR7, 0x18 ;  /* 0x000000072d2d7291 */ /* 0x000fcc000f8ec0ff */
[----:B------:R-:W1:Y:S02]  /*33e0*/  LDS.U8 R2, [UR6+0x1c] ;  /* 0x00001c06ff027984 */ /* 0x000e640008000000 */
[----:B-1----:R-:W-:-:S13]  /*33f0*/  ISETP.NE.AND P0, PT, R2, RZ, PT ;  /* 0x000000ff0200720c */ /* 0x002fda0003f05270 */
[----:B------:R-:W-:Y:S05]  /*3400*/  @P0 BRA `(.L_x_66) ;  /* 0x0000000400080947 */ /* 0x000fea0003800000 */
[----:B------:R-:W-:Y:S02]  /*3410*/  UISETP.NE.U32.AND UP0, UPT, UR5, 0x1, UPT ;  /* 0x000000010500788c */ /* 0x000fe4000bf05070 */
[----:B------:R-:W-:-:S07]  /*3420*/  UIADD3 UR8, UPT, UPT, UR6, 0x8, URZ ;  /* 0x0000000806087890 */ /* 0x000fce000fffe0ff */
[----:B------:R-:W-:Y:S05]  /*3430*/  BRA.U !UP0, `(.L_x_67) ;  /* 0x00000001089c7547 */ /* 0x000fea000b800000 */
[----:B------:R-:W-:Y:S01]  /*3440*/  ELECT P0, URZ, PT ;  /* 0x0000000000ff782f */ /* 0x000fe20003800000 */
[----:B------:R-:W-:-:S12]  /*3450*/  BSSY B0, `(.L_x_67) ;  /* 0x0000025000007945 */ /* 0x000fd80003800000 */
[----:B------:R-:W-:Y:S05]  /*3460*/  @!P0 BRA `(.L_x_68) ;  /* 0x00000000008c8947 */ /* 0x000fea0003800000 */
[----:B------:R-:W-:-:S05]  /*3470*/  UMOV UR7, 0x10 ;  /* 0x0000001000077882 */ /* 0x000fca0000000000 */
[----:B------:R-:W-:Y:S04]  /*3480*/  DEPBAR.LE SB1, 0x36 ;  /* 0x00009d800000791a */ /* 0x000fe80000000000 */
[----:B------:R-:W1:Y:S02]  /*3490*/  UTCATOMSWS.2CTA.FIND_AND_SET.ALIGN UP1, UR7, UR7 ;  /* 0x00000007000775e3 */ /* 0x000e640008220800 */
[----:B-1----:R-:W-:Y:S01]  /*34a0*/  MOV R9, UR7 ;  /* 0x0000000700097c02 */ /* 0x002fe20008000f00 */
[----:B------:R-:W-:Y:S06]  /*34b0*/  BRA.U UP1, `(.L_x_69) ;  /* 0x0000000101187547 */ /* 0x000fec000b800000 */
.L_x_70:
[----:B------:R-:W-:Y:S05]  /*34c0*/  NANOSLEEP 0x64 ;  /* 0x000000640000795d */ /* 0x000fea0003800000 */
[----:B------:R-:W-:-:S05]  /*34d0*/  UMOV UR7, 0x10 ;  /* 0x0000001000077882 */ /* 0x000fca0000000000 */
[----:B------:R-:W-:Y:S04]  /*34e0*/  DEPBAR.LE SB1, 0x36 ;  /* 0x00009d800000791a */ /* 0x000fe80000000000 */
[----:B------:R-:W1:Y:S02]  /*34f0*/  UTCATOMSWS.2CTA.FIND_AND_SET.ALIGN UP1, UR7, UR7 ;  /* 0x00000007000775e3 */ /* 0x000e640008220800 */
[----:B-1----:R-:W-:Y:S01]  /*3500*/  MOV R9, UR7 ;  /* 0x0000000700097c02 */ /* 0x002fe20008000f00 */
[----:B------:R-:W-:Y:S05]  /*3510*/  BRA.U !UP1, `(.L_x_70) ;  /* 0xfffffffd09e87547 */ /* 0x000fea000b83ffff */
.L_x_69:
[----:B------:R-:W1:Y:S01]  /*3520*/  LDS R5, [UR6+0x10] ;  /* 0x00001006ff057984 */ /* 0x000e620008000800 */
[----:B------:R-:W-:Y:S01]  /*3530*/  IMAD.U32 R3, RZ, RZ, UR45 ;  /* 0x0000002dff037e24 */ /* 0x000fe2000f8e00ff */
[----:B------:R-:W-:-:S03]  /*3540*/  MOV R2, UR4 ;  /* 0x0000000400027c02 */ /* 0x000fc60008000f00 */
[----:B------:R-:W-:Y:S01]  /*3550*/  VIADD R3, R3, 0x1d0 ;  /* 0x000001d003037836 */ /* 0x000fe20000000000 */
[----:B-1----:R-:W-:-:S04]  /*3560*/  SHF.L.U32 R5, R5, 0x1f, RZ ;  /* 0x0000001f05057819 */ /* 0x002fc800000006ff */
[----:B------:R-:W1:Y:S02]  /*3570*/  SYNCS.PHASECHK.TRANS64.TRYWAIT P0, [UR6+0x8], R5 ;  /* 0x00000805ff0075a7 */ /* 0x000e640008001106 */
[----:B-1----:R-:W-:Y:S05]  /*3580*/  @P0 BRA `(.L_x_71) ;  /* 0x0000000000080947 */ /* 0x002fea0003800000 */
[----:B------:R-:W1:Y:S02]  /*3590*/  SYNCS.PHASECHK.TRANS64.TRYWAIT P0, [UR6+0x8], R5 ;  /* 0x00000805ff0075a7 */ /* 0x000e640008001106 */
[----:B-1----:R-:W-:Y:S05]  /*35a0*/  @!P0 BRA `(.L_x_72) ;  /* 0x0000006000788947 */ /* 0x002fea0003800000 */
.L_x_71:
[----:B-1----:R-:W-:Y:S01]  /*35b0*/  HFMA2 R4, -RZ, RZ, 0, 5.9604644775390625e-08 ;  /* 0x00000001ff047431 */ /* 0x002fe200000001ff */
[----:B------:R-:W-:Y:S01]  /*35c0*/  UPRMT UR7, UR4, 0x654, UR8 ;  /* 0x0000065404077896 */ /* 0x000fe20008000008 */
[----:B------:R-:W-:Y:S01]  /*35d0*/  IMAD.MOV.U32 R7, RZ, RZ, 0xffff ;  /* 0x0000ffffff077424 */ /* 0x000fe200078e00ff */
[----:B------:R-:W-:Y:S01]  /*35e0*/  PRMT R2, R2, 0x654, R3 ;  /* 0x0000065402027816 */ /* 0x000fe20000000003 */
[----:B------:R-:W-:Y:S02]  /*35f0*/  IMAD.MOV.U32 R5, RZ, RZ, 0x4 ;  /* 0x00000004ff057424 */ /* 0x000fe400078e00ff */
[----:B------:R-:W-:Y:S01]  /*3600*/  IMAD.SHL.U32 R8, R9, 0x20, RZ ;  /* 0x0000002009087824 */ /* 0x000fe200078e00ff */
[----:B------:R-:W-:Y:S02]  /*3610*/  MOV R3, UR7 ;  /* 0x0000000700037c02 */ /* 0x000fe40008000f00 */
[-C--:B------:R-:W-:Y:S01]  /*3620*/  SHF.L.U32 R7, R7, R9.reuse, RZ ;  /* 0x0000000907077219 */ /* 0x080fe200000006ff */
[----:B------:R1:W-:Y:S01]  /*3630*/  SYNCS.ARRIVE.TRANS64.RED RZ, [UR7], R5 ;  /* 0x00000005ffff79a7 */ /* 0x0003e20008000407 */
[----:B------:R-:W-:Y:S01]  /*3640*/  SHF.L.U32 R6, R4, R9, RZ ;  /* 0x0000000904067219 */ /* 0x000fe200000006ff */
[----:B------:R1:W-:Y:S04]  /*3650*/  STS [UR45+0x1d0], R8 ;  /* 0x0001d008ff007988 */ /* 0x0003e8000800082d */
[----:B------:R1:W-:Y:S04]  /*3660*/  STAS [R2.64], R9 ;  /* 0x0000000902007dbd */ /* 0x0003e8000c0008ff */
[----:B------:R1:W-:Y:S04]  /*3670*/  ATOMS.OR RZ, [UR6+0x14], R7 ;  /* 0x00001407ffff798c */ /* 0x0003e8000b000006 */
[----:B------:R1:W-:Y:S04]  /*3680*/  ATOMS.OR RZ, [UR6+0x18], R6 ;  /* 0x00001806ffff798c */ /* 0x0003e8000b000006 */
[----:B------:R1:W-:Y:S02]  /*3690*/  ATOMS.XOR RZ, [UR6+0x10], R4 ;  /* 0x00001004ffff798c */ /* 0x0003e4000b800006 */
.L_x_68:
[----:B------:R-:W-:Y:S05]  /*36a0*/  BSYNC B0 ;  /* 0x0000000000007941 */ /* 0x000fea0003800000 */
.L_x_67:
[----:B------:R-:W-:Y:S05]  /*36b0*/  BRA.U UP0, `(.L_x_73) ;  /* 0x00000001006c7547 */ /* 0x000fea000b800000 */
[----:B------:R-:W-:-:S03]  /*36c0*/  UMOV UR7, 0xffffffff ;  /* 0xffffffff00077882 */ /* 0x000fc60000000000 */
[----:B------:R-:W-:Y:S05]  /*36d0*/  BRA.DIV UR7, `(.L_x_74) ;  /* 0x0000006207447947 */ /* 0x000fea000b800000 */
[----:B------:R-:W-:-:S13]  /*36e0*/  ELECT P6, URZ, PT ;  /* 0x0000000000ff782f */ /* 0x000fda00038c0000 */
.L_x_196:
[----:B------:R-:W-:Y:S05]  /*36f0*/  @!P6 BRA `(.L_x_73) ;  /* 0x00000000005ce947 */ /* 0x000fea0003800000 */
[----:B-1----:R-:W1:Y:S02]  /*3700*/  LDS R3, [UR6+0x10] ;  /* 0x00001006ff037984 */ /* 0x002e640008000800 */
[----:B-1----:R-:W-:-:S04]  /*3710*/  SHF.L.U32 R3, R3, 0x1f, RZ ;  /* 0x0000001f03037819 */ /* 0x002fc800000006ff */
[----:B------:R-:W1:Y:S02]  /*3720*/  SYNCS.PHASECHK.TRANS64.TRYWAIT P0, [UR6+0x8], R3 ;  /* 0x00000803ff0075a7 */ /* 0x000e640008001106 */
[----:B-1----:R-:W-:Y:S05]  /*3730*/  @P0 BRA `(.L_x_75) ;  /* 0x0000000000080947 */ /* 0x002fea0003800000 */
[----:B------:R-:W1:Y:S02]  /*3740*/  SYNCS.PHASECHK.TRANS64.TRYWAIT P0, [UR6+0x8], R3 ;  /* 0x00000803ff0075a7 */ /* 0x000e640008001106 */
[----:B-1----:R-:W-:Y:S05]  /*3750*/  @!P0 BRA `(.L_x_76) ;  /* 0x0000006000448947 */ /* 0x002fea0003800000 */
.L_x_75:
[----:B------:R-:W2:Y:S01]  /*3760*/  LDS R5, [UR45+0x1d0] ;  /* 0x0001d02dff057984 */ /* 0x000ea20008000800 */
[----:B-1----:R-:W-:Y:S02]  /*3770*/  HFMA2 R2, -RZ, RZ, 0, 5.9604644775390625e-08 ;  /* 0x00000001ff027431 */ /* 0x002fe400000001ff */
[----:B------:R-:W-:Y:S01]  /*3780*/  IMAD.MOV.U32 R3, RZ, RZ, 0xffff ;  /* 0x0000ffffff037424 */ /* 0x000fe200078e00ff */
[----:B------:R-:W-:Y:S01]  /*3790*/  UPRMT UR7, UR4, 0x654, UR8 ;  /* 0x0000065404077896 */ /* 0x000fe20008000008 */
[----:B--2---:R-:W-:-:S03]  /*37a0*/  IMAD.SHL.U32 R4, R5, 0x20, RZ ;  /* 0x0000002005047824 */ /* 0x004fc600078e00ff */
[-C--:B------:R-:W-:Y:S02]  /*37b0*/  SHF.L.U32 R3, R3, R5.reuse, RZ ;  /* 0x0000000503037219 */ /* 0x080fe400000006ff */
[----:B------:R-:W-:Y:S01]  /*37c0*/  SHF.L.U32 R5, R2, R5, RZ ;  /* 0x0000000502057219 */ /* 0x000fe200000006ff */
[----:B------:R2:W-:Y:S04]  /*37d0*/  STS [UR45+0x1d0], R4 ;  /* 0x0001d004ff007988 */ /* 0x0005e8000800082d */
[----:B------:R2:W-:Y:S04]  /*37e0*/  ATOMS.OR RZ, [UR6+0x14], R3 ;  /* 0x00001403ffff798c */ /* 0x0005e8000b000006 */
[----:B------:R2:W-:Y:S01]  /*37f0*/  ATOMS.OR RZ, [UR6+0x18], R5 ;  /* 0x00001805ffff798c */ /* 0x0005e2000b000006 */
[----:B------:R-:W-:Y:S03]  /*3800*/  SYNCS.ARRIVE.TRANS64.RED.A1T0 RZ, [UR7], RZ ;  /* 0x000000ffffff79a7 */ /* 0x000fe60008100407 */
[----:B------:R2:W-:Y:S01]  /*3810*/  ATOMS.XOR RZ, [UR6+0x10], R2 ;  /* 0x00001002ffff798c */ /* 0x0005e2000b800006 */
[----:B------:R-:W-:Y:S05]  /*3820*/  BRA `(.L_x_73) ;  /* 0x0000000000107947 */ /* 0x000fea0003800000 */
.L_x_66:
[----:B------:R-:W-:-:S05]  /*3830*/  MOV R2, 0xffffffff ;  /* 0xffffffff00027802 */ /* 0x000fca0000000f00 */
[----:B------:R1:W-:Y:S02]  /*3840*/  STS [UR45+0x1d0], R2 ;  /* 0x0001d002ff007988 */ /* 0x0003e4000800082d */
[----:B-1----:R-:W-:Y:S02]  /*3850*/  MOV R2, 0x3870 ;  /* 0x0000387000027802 */ /* 0x002fe40000000f00 */
[----:B-----5:R-:W-:Y:S05]  /*3860*/  CALL.REL.NOINC `($__internal_1_$__cuda_sm10x_tcgen05_guardrail_trap_phase_invalid_during_alloc) ;  /* 0x0000006800187944 */ /* 0x020fea0003c00000 */
.L_x_73:
[----:B------:R-:W-:Y:S05]  /*3870*/  WARPSYNC.ALL ;  /* 0x0000000000007948 */ /* 0x000fea0003800000 */
[----:B------:R-:W3:Y:S01]  /*3880*/  S2UR UR7, SR_CgaCtaId ;  /* 0x00000000000779c3 */ /* 0x000ee20000008800 */
[----:B------:R-:W-:Y:S01]  /*3890*/  UMOV UR6, 0x400 ;  /* 0x0000040000067882 */ /* 0x000fe20000000000 */
[----:B------:R-:W-:-:S06]  /*38a0*/  NOP ;  /* 0x0000000000007918 */ /* 0x000fcc0000000000 */
[----:B------:R-:W-:Y:S06]  /*38b0*/  BAR.ARV 0x6, 0xa0 ;  /* 0x0182800000007b1d */ /* 0x000fec0000002000 */
[----:B------:R-:W4:Y:S01]  /*38c0*/  LDCU UR8, c[0x0][0x38c] ;  /* 0x00007180ff0877ac */ /* 0x000f220008000800 */
[----:B------:R-:W-:Y:S01]  /*38d0*/  LOP3.LUT R10, R10, 0xffff, RZ, 0xc0, !PT ;  /* 0x0000ffff0a0a7812 */ /* 0x000fe200078ec0ff */
[----:B-1----:R-:W-:Y:S01]  /*38e0*/  IMAD.MOV.U32 R9, RZ, RZ, 0x1 ;  /* 0x00000001ff097424 */ /* 0x002fe200078e00ff */
[----:B------:R-:W-:Y:S01]  /*38f0*/  LOP3.LUT R0, R0, 0xffff, RZ, 0xc0, !PT ;  /* 0x0000ffff00007812 */ /* 0x000fe200078ec0ff */
[----:B------:R-:W-:Y:S01]  /*3900*/  IMAD.MOV.U32 R8, RZ, RZ, RZ ;  /* 0x000000ffff087224 */ /* 0x000fe200078e00ff */
[----:B------:R-:W-:Y:S01]  /*3910*/  R2UR UR12, R10 ;  /* 0x000000000a0c72ca */ /* 0x000fe200000e0000 */
[----:B------:R-:W-:Y:S01]  /*3920*/  UMOV UR19, URZ ;  /* 0x000000ff00137c82 */ /* 0x000fe20008000000 */
[----:B------:R-:W-:Y:S01]  /*3930*/  R2UR UR11, R0 ;  /* 0x00000000000b72ca */ /* 0x000fe200000e0000 */
[----:B------:R-:W-:Y:S01]  /*3940*/  UMOV UR18, URZ ;  /* 0x000000ff00127c82 */ /* 0x000fe20008000000 */
[----:B------:R-:W-:Y:S01]  /*3950*/  UMOV UR17, URZ ;  /* 0x000000ff00117c82 */ /* 0x000fe20008000000 */
[----:B---3--:R-:W-:-:S02]  /*3960*/  ULEA UR7, UR7, UR6, 0x18 ;  /* 0x0000000607077291 */ /* 0x008fc4000f8ec0ff */
[----:B------:R-:W-:Y:S02]  /*3970*/  UISETP.NE.AND UP2, UPT, UR5, URZ, UPT ;  /* 0x000000ff0500728c */ /* 0x000fe4000bf45270 */
[----:B------:R-:W-:Y:S02]  /*3980*/  UIADD3 UR13, UPT, UPT, UR7, 0x4300, URZ ;  /* 0x00004300070d7890 */ /* 0x000fe4000fffe0ff */
[----:B------:R-:W-:Y:S02]  /*3990*/  UIADD3 UR14, UPT, UPT, UR7, 0x1e300, URZ ;  /* 0x0001e300070e7890 */ /* 0x000fe4000fffe0ff */
[----:B----4-:R-:W-:Y:S01]  /*39a0*/  UIADD3 UR8, UPT, UPT, UR8, 0x3f, URZ ;  /* 0x0000003f08087890 */ /* 0x010fe2000fffe0ff */
[----:B--2---:R-:W1:Y:S01]  /*39b0*/  LDS R2, [UR7+0x1d0] ;  /* 0x0001d007ff027984 */ /* 0x004e620008000800 */
[----:B------:R-:W-:Y:S02]  /*39c0*/  USHF.R.U32.HI UR13, URZ, 0x4, UR13 ;  /* 0x00000004ff0d7899 */ /* 0x000fe4000801160d */
[----:B------:R-:W-:-:S02]  /*39d0*/  USHF.R.S32.HI UR6, URZ, 0x1f, UR8 ;  /* 0x0000001fff067899 */ /* 0x000fc40008011408 */
[----:B------:R-:W-:Y:S02]  /*39e0*/  USHF.R.U32.HI UR14, URZ, 0x4, UR14 ;  /* 0x00000004ff0e7899 */ /* 0x000fe4000801160e */
[----:B------:R-:W-:Y:S02]  /*39f0*/  ULEA.HI UR6, UR6, UR8, URZ, 0x6 ;  /* 0x0000000806067291 */ /* 0x000fe4000f8f30ff */
[----:B------:R-:W-:Y:S02]  /*3a00*/  ULOP3.LUT UR13, UR13, 0x3fff, URZ, 0xc0, !UPT ;  /* 0x00003fff0d0d7892 */ /* 0x000fe4000f8ec0ff */
[----:B------:R-:W-:Y:S02]  /*3a10*/  USHF.R.S32.HI UR6, URZ, 0x6, UR6 ;  /* 0x00000006ff067899 */ /* 0x000fe40008011406 */
[----:B------:R-:W-:Y:S02]  /*3a20*/  ULOP3.LUT UR14, UR14, 0x3fff, URZ, 0xc0, !UPT ;  /* 0x00003fff0e0e7892 */ /* 0x000fe4000f8ec0ff */
[----:B------:R-:W-:Y:S01]  /*3a30*/  UISETP.LT.AND UP0, UPT, UR6, 0x1, UPT ;  /* 0x000000010600788c */ /* 0x000fe2000bf01270 */
[----:B------:R-:W-:Y:S01]  /*3a40*/  UMOV UR28, 0x0 ;  /* 0x00000000001c7882 */ /* 0x000fe20000000000 */
[----:B------:R-:W-:Y:S01]  /*3a50*/  UMOV UR29, 0x8200010 ;  /* 0x08200010001d7882 */ /* 0x000fe20000000000 */
[----:B------:R-:W-:-:S02]  /*3a60*/  ULOP3.LUT UR13, UR13, 0x10000, URZ, 0xfc, !UPT ;  /* 0x000100000d0d7892 */ /* 0x000fc4000f8efcff */
[----:B------:R-:W-:Y:S02]  /*3a70*/  ULOP3.LUT UR14, UR14, 0x10000, URZ, 0xfc, !UPT ;  /* 0x000100000e0e7892 */ /* 0x000fe4000f8efcff */
[----:B------:R-:W-:Y:S01]  /*3a80*/  USEL UR20, UR6, 0x1, !UP0 ;  /* 0x0000000106147887 */ /* 0x000fe2000c000000 */
[----:B------:R-:W-:Y:S01]  /*3a90*/  UMOV UR26, 0x0 ;  /* 0x00000000001a7882 */ /* 0x000fe20000000000 */
[----:B------:R-:W-:Y:S01]  /*3aa0*/  UMOV UR27, 0x8200010 ;  /* 0x08200010001b7882 */ /* 0x000fe20000000000 */
[----:B------:R-:W-:Y:S01]  /*3ab0*/  UMOV UR24, 0x0 ;  /* 0x0000000000187882 */ /* 0x000fe20000000000 */
[----:B------:R-:W-:Y:S01]  /*3ac0*/  UMOV UR25, 0x8200010 ;  /* 0x0820001000197882 */ /* 0x000fe20000000000 */
[----:B------:R-:W-:Y:S01]  /*3ad0*/  UMOV UR22, 0x0 ;  /* 0x0000000000167882 */ /* 0x000fe20000000000 */
[----:B------:R-:W-:Y:S01]  /*3ae0*/  UMOV UR23, 0x8200010 ;  /* 0x0820001000177882 */ /* 0x000fe20000000000 */
[----:B-1----:R-:W-:Y:S02]  /*3af0*/  R2UR UR21, R2 ;  /* 0x00000000021572ca */ /* 0x002fe400000e0000 */
[----:B------:R-:W-:-:S13]  /*3b00*/  CS2R R2, SRZ ;  /* 0x0000000000027805 */ /* 0x000fda000001ff00 */
.L_x_84:
[C---:B------:R-:W-:Y:S02]  /*3b10*/  LEA R0, R8.reuse, UR7, 0x3 ;  /* 0x0000000708007c11 */ /* 0x040fe4000f8e18ff */
[----:B------:R-:W-:Y:S02]  /*3b20*/  SHF.L.U32 R4, R3, 0x1f, RZ ;  /* 0x0000001f03047819 */ /* 0x000fe400000006ff */
[----:B------:R-:W-:Y:S02]  /*3b30*/  LEA R5, R8, UR7, 0x4 ;  /* 0x0000000708057c11 */ /* 0x000fe4000f8e20ff */
[----:B------:R-:W1:Y:S02]  /*3b40*/  SYNCS.PHASECHK.TRANS64.TRYWAIT P0, [R0+URZ+0x120], R4 ;  /* 0x00012004000075a7 */ /* 0x000e6400080011ff */
[----:B-1-34-:R-:W-:Y:S05]  /*3b50*/  @!P0 BRA `(.L_x_77) ;  /* 0x0000005c005c8947 */ /* 0x01afea0003800000 */
.L_x_197:
[----:B-1----:R-:W1:Y:S01]  /*3b60*/  LDS.128 R4, [R5+0x1b0] ;  /* 0x0001b00005047984 */ /* 0x002e620000000c00 */
[----:B------:R-:W-:Y:S02]  /*3b70*/  VIADD R0, R0, 0x130 ;  /* 0x0000013000007836 */ /* 0x000fe40000000000 */
[----:B------:R-:W-:Y:S01]  /*3b80*/  VIADD R8, R8, 0x1 ;  /* 0x0000000108087836 */ /* 0x000fe20000000000 */
[----:B------:R-:W-:Y:S01]  /*3b90*/  @!PT LDS RZ, [RZ] ;  /* 0x00000000fffff984 */ /* 0x000fe20000000800 */
[----:B------:R-:W-:Y:S01]  /*3ba0*/  @!PT LDS RZ, [RZ] ;  /* 0x00000000fffff984 */ /* 0x000fe20000000800 */
[----:B------:R-:W-:Y:S01]  /*3bb0*/  @!PT LDS RZ, [RZ] ;  /* 0x00000000fffff984 */ /* 0x000fe20000000800 */
[----:B------:R-:W-:Y:S01]  /*3bc0*/  @!PT LDS RZ, [RZ] ;  /* 0x00000000fffff984 */ /* 0x000fe20000000800 */
[----:B------:R2:W-:Y:S06]  /*3bd0*/  MEMBAR.ALL.CTA ;  /* 0x0000000000007992 */ /* 0x0005ec0000008000 */
[----:B--2---:R-:W2:Y:S01]  /*3be0*/  FENCE.VIEW.ASYNC.S ;  /* 0x00000000000073c6 */ /* 0x004ea20000000000 */
[----:B------:R-:W-:-:S04]  /*3bf0*/  PRMT R0, RZ, 0x654, R0 ;  /* 0x00000654ff007816 */ /* 0x000fc80000000000 */
[----:B--2---:R2:W-:Y:S01]  /*3c00*/  SYNCS.ARRIVE.TRANS64.RED.A1T0 RZ, [R0+URZ], RZ ;  /* 0x000000ff00ff79a7 */ /* 0x0045e200081004ff */
[----:B-1----:R-:W-:Y:S01]  /*3c10*/  LOP3.LUT P1, RZ, R6, 0x1, RZ, 0xc0, !PT ;  /* 0x0000000106ff7812 */ /* 0x002fe2000782c0ff */
[----:B--2---:R-:W-:-:S12]  /*3c20*/  BRA.U UP2, `(.L_x_78) ;  /* 0x0000000502087547 */ /* 0x004fd8000b800000 */
[----:B------:R-:W1:Y:S01]  /*3c30*/  LDCU UR8, c[0x0][0x38c] ;  /* 0x00007180ff0877ac */ /* 0x000e620008000800 */
[----:B------:R-:W-:Y:S02]  /*3c40*/  PLOP3.LUT P2, PT, PT, PT, PT, 0x80, 0x8 ;  /* 0x000000000008781c */ /* 0x000fe40003f4f070 */
[----:B------:R-:W-:Y:S01]  /*3c50*/  SHF.L.U32 R4, R9, 0x1f, RZ ;  /* 0x0000001f09047819 */ /* 0x000fe200000006ff */
[----:B------:R-:W-:Y:S02]  /*3c60*/  ULEA UR9, UR19, UR7, 0x3 ;  /* 0x0000000713097291 */ /* 0x000fe4000f8e18ff */
[----:B------:R-:W-:Y:S02]  /*3c70*/  ULEA UR10, UR19, UR21, 0x6 ;  /* 0x00000015130a7291 */ /* 0x000fe4000f8e30ff */
[----:B-1----:R-:W-:-:S06]  /*3c80*/  UISETP.GE.AND UP0, UPT, UR8, 0x1, UPT ;  /* 0x000000010800788c */ /* 0x002fcc000bf06270 */
[----:B------:R-:W-:-:S05]  /*3c90*/  PLOP3.LUT P0, PT, PT, PT, UP0, 0x80, 0x8 ;  /* 0x000000000008781c */ /* 0x000fca0003f0f008 */
[----:B------:R-:W-:-:S08]  /*3ca0*/  @UP0 ULEA UR8, UR18, UR7, 0x3 ;  /* 0x0000000712080291 */ /* 0x000fd0000f8e18ff */
[----:B------:R-:W-:-:S04]  /*3cb0*/  @P0 SHF.L.U32 R0, R2, 0x1f, RZ ;  /* 0x0000001f02000819 */ /* 0x000fc800000006ff */
[----:B------:R1:W2:Y:S01]  /*3cc0*/  @P0 SYNCS.PHASECHK.TRANS64.TRYWAIT P2, [UR8], R0 ;  /* 0x00000000ff0005a7 */ /* 0x0002a20008041108 */
[----:B------:R-:W3:Y:S02]  /*3cd0*/  SYNCS.PHASECHK.TRANS64.TRYWAIT P0, [UR9+0x160], R4 ;  /* 0x00016004ff0075a7 */ /* 0x000ee40008001109 */
[----:B-123--:R-:W-:Y:S05]  /*3ce0*/  @!P0 BRA `(.L_x_79) ;  /* 0x0000005c000c8947 */ /* 0x00efea0003800000 */
.L_x_199:
[----:B------:R-:W-:Y:S01]  /*3cf0*/  UMOV UR16, UR17 ;  /* 0x0000001100107c82 */ /* 0x000fe20008000000 */
[----:B------:R-:W-:Y:S05]  /*3d00*/  BRA.U !UP0, `(.L_x_80) ;  /* 0x0000000108c07547 */ /* 0x000fea000b800000 */
[----:B------:R-:W-:Y:S02]  /*3d10*/  UIADD3 UR16, UPT, UPT, UR20, UR17, URZ ;  /* 0x0000001114107290 */ /* 0x000fe4000fffe0ff */
[----:B------:R-:W-:Y:S01]  /*3d20*/  UPLOP3.LUT UP3, UPT, UPT, UPT, UPT, 0x40, 0x4 ;  /* 0x000000000004789c */ /* 0x000fe20003f6e870 */
[----:B------:R-:W-:Y:S01]  /*3d30*/  UMOV UR15, UR6 ;  /* 0x00000006000f7c82 */ /* 0x000fe20008000000 */
[----:B------:R-:W-:-:S09]  /*3d40*/  UMOV UR46, UR18 ;  /* 0x00000012002e7c82 */ /* 0x000fd20008000000 */
.L_x_83:
[----:B--2---:R-:W-:Y:S01]  /*3d50*/  ULEA UR8, UR46, UR7, 0x3 ;  /* 0x000000072e087291 */ /* 0x004fe2000f8e18ff */
[----:B---3--:R-:W-:Y:S11]  /*3d60*/  @P2 BRA `(.L_x_81) ;  /* 0x00000000000c2947 */ /* 0x008ff60003800000 */
[----:B-1----:R-:W-:Y:S04]  /*3d70*/  SHF.L.U32 R4, R2, 0x1f, RZ ;  /* 0x0000001f02047819 */ /* 0x002fe800000006ff */
[----:B------:R-:W1:Y:S02]  /*3d80*/  SYNCS.PHASECHK.TRANS64.TRYWAIT P0, [UR8], R4 ;  /* 0x00000004ff0075a7 */ /* 0x000e640008001108 */
[----:B-1----:R-:W-:Y:S05]  /*3d90*/  @!P0 BRA `(.L_x_82) ;  /* 0x0000005800f88947 */ /* 0x002fea0003800000 */
.L_x_81:
[----:B------:R-:W-:Y:S01]  /*3da0*/  UISETP.NE.AND UP0, UPT, UR15, 0x1, UPT ;  /* 0x000000010f00788c */ /* 0x000fe2000bf05270 */
[----:B------:R-:W-:Y:S01]  /*3db0*/  PLOP3.LUT P2, PT, PT, PT, PT, 0x80, 0x8 ;  /* 0x000000000008781c */ /* 0x000fe20003f4f070 */
[----:B------:R-:W-:Y:S02]  /*3dc0*/  UIADD3 UR18, UPT, UPT, UR46, 0x1, URZ ;  /* 0x000000012e127890 */ /* 0x000fe4000fffe0ff */
[----:B------:R-:W-:Y:S02]  /*3dd0*/  ULEA UR32, UR46, UR14, 0x9 ;  /* 0x0000000e2e207291 */ /* 0x000fe4000f8e48ff */
[----:B------:R-:W-:Y:S01]  /*3de0*/  UISETP.NE.AND UP1, UPT, UR18, 0xd, UPT ;  /* 0x0000000d1200788c */ /* 0x000fe2000bf25270 */
[----:B------:R-:W-:Y:S01]  /*3df0*/  PLOP3.LUT P0, PT, PT, PT, UP0, 0x80, 0x8 ;  /* 0x000000000008781c */ /* 0x000fe20003f0f008 */
[----:B------:R-:W-:Y:S02]  /*3e00*/  UIADD3 UR44, UPT, UPT, UR32, 0x2, URZ ;  /* 0x00000002202c7890 */ /* 0x000fe4000fffe0ff */
[----:B------:R-:W-:Y:S02]  /*3e10*/  USEL UR31, URZ, 0x1, UP1 ;  /* 0x00000001ff1f7887 */ /* 0x000fe40008800000 */
[----:B------:R-:W-:Y:S02]  /*3e20*/  USEL UR18, UR18, URZ, UP1 ;  /* 0x000000ff12127287 */ /* 0x000fe40008800000 */
[----:B------:R-:W-:Y:S02]  /*3e30*/  UIADD3 UR40, UPT, UPT, UR32, 0x4, URZ ;  /* 0x0000000420287890 */ /* 0x000fe4000fffe0ff */
[----:B------:R-:W-:Y:S01]  /*3e40*/  @UP0 ULEA UR30, UR18, UR7, 0x3 ;  /* 0x00000007121e0291 */ /* 0x000fe2000f8e18ff */
[----:B------:R-:W-:Y:S01]  /*3e50*/  LOP3.LUT R2, R2, UR31, RZ, 0x3c, !PT ;  /* 0x0000001f02027c12 */ /* 0x000fe2000f8e3cff */
[----:B------:R-:W-:Y:S02]  /*3e60*/  UIADD3 UR36, UPT, UPT, UR32, 0x6, URZ ;  /* 0x0000000620247890 */ /* 0x000fe4000fffe0ff */
[----:B------:R-:W-:Y:S01]  /*3e70*/  UIADD3 UR8, UPT, UPT, UR8, 0x68, URZ ;  /* 0x0000006808087890 */ /* 0x000fe2000fffe0ff */
[----:B-1----:R-:W-:Y:S01]  /*3e80*/  @P0 SHF.L.U32 R0, R2, 0x1f, RZ ;  /* 0x0000001f02000819 */ /* 0x002fe200000006ff */
[----:B------:R-:W-:Y:S02]  /*3e90*/  UIADD3 UR17, UPT, UPT, UR17, 0x1, URZ ;  /* 0x0000000111117890 */ /* 0x000fe4000fffe0ff */
[----:B------:R-:W-:Y:S01]  /*3ea0*/  UIADD3 UR15, UPT, UPT, UR15, -0x1, URZ ;  /* 0xffffffff0f0f7890 */ /* 0x000fe2000fffe0ff */
[----:B------:R2:W3:Y:S01]  /*3eb0*/  @P0 SYNCS.PHASECHK.TRANS64.TRYWAIT P2, [UR30], R0 ;  /* 0x00000000ff0005a7 */ /* 0x0004e2000804111e */
[----:B------:R-:W-:Y:S02]  /*3ec0*/  ULEA UR30, UR46, UR13, 0x9 ;  /* 0x0000000d2e1e7291 */ /* 0x000fe4000f8e48ff */
[----:B------:R-:W-:Y:S02]  /*3ed0*/  UISETP.NE.AND UP0, UPT, UR17, UR16, UPT ;  /* 0x000000101100728c */ /* 0x000fe4000bf05270 */
[----:B------:R-:W-:Y:S02]  /*3ee0*/  UIADD3 UR42, UPT, UPT, UR30, 0x2, URZ ;  /* 0x000000021e2a7890 */ /* 0x000fe4000fffe0ff */
[----:B------:R-:W-:Y:S02]  /*3ef0*/  UIADD3 UR38, UPT, UPT, UR30, 0x4, URZ ;  /* 0x000000041e267890 */ /* 0x000fe4000fffe0ff */
[----:B------:R-:W-:Y:S01]  /*3f00*/  UIADD3 UR34, UPT, UPT, UR30, 0x6, URZ ;  /* 0x000000061e227890 */ /* 0x000fe2000fffe0ff */
[----:B------:R-:W-:Y:S01]  /*3f10*/  UMOV UR33, 0x40004040 ;  /* 0x4000404000217882 */ /* 0x000fe20000000000 */
[----:B------:R-:W-:Y:S01]  /*3f20*/  UMOV UR31, 0x40004040 ;  /* 0x40004040001f7882 */ /* 0x000fe20000000000 */
[----:B------:R-:W-:Y:S01]  /*3f30*/  UMOV UR45, 0x40004040 ;  /* 0x40004040002d7882 */ /* 0x000fe20000000000 */
[----:B------:R2:W-:Y:S01]  /*3f40*/  UTCHMMA.2CTA gdesc[UR30], gdesc[UR32], tmem[UR10], tmem[UR28], idesc[UR29], UP3 ;  /* 0x00ff1c201e0075ea */ /* 0x0005e20009a0000a */
[----:B------:R-:W-:Y:S01]  /*3f50*/  UPLOP3.LUT UP3, UPT, UPT, UPT, UPT, 0x80, 0x8 ;  /* 0x000000000008789c */ /* 0x000fe20003f6f070 */
[----:B------:R-:W-:Y:S01]  /*3f60*/  UMOV UR43, 0x40004040 ;  /* 0x40004040002b7882 */ /* 0x000fe20000000000 */
[----:B------:R-:W-:Y:S01]  /*3f70*/  UMOV UR41, 0x40004040 ;  /* 0x4000404000297882 */ /* 0x000fe20000000000 */
[----:B------:R2:W-:Y:S01]  /*3f80*/  UTCHMMA.2CTA gdesc[UR42], gdesc[UR44], tmem[UR10], tmem[UR26], idesc[UR27], UPT ;  /* 0x00ff1a2c2a0075ea */ /* 0x0005e2000ba0000a */
[----:B------:R-:W-:Y:S01]  /*3f90*/  UMOV UR39, 0x40004040 ;  /* 0x4000404000277882 */ /* 0x000fe20000000000 */
[----:B------:R-:W-:Y:S01]  /*3fa0*/  UMOV UR37, 0x40004040 ;  /* 0x4000404000257882 */ /* 0x000fe20000000000 */
[----:B------:R-:W-:Y:S01]  /*3fb0*/  UMOV UR35, 0x40004040 ;  /* 0x4000404000237882 */ /* 0x000fe20000000000 */
[----:B------:R2:W-:Y:S01]  /*3fc0*/  UTCHMMA.2CTA gdesc[UR38], gdesc[UR40], tmem[UR10], tmem[UR24], idesc[UR25], UPT ;  /* 0x00ff1828260075ea */ /* 0x0005e2000ba0000a */
[----:B------:R2:W-:Y:S01]  /*3fd0*/  UTCHMMA.2CTA gdesc[UR34], gdesc[UR36], tmem[UR10], tmem[UR22], idesc[UR23], UPT ;  /* 0x00ff1624220075ea */ /* 0x0005e2000ba0000a */
[----:B------:R2:W-:Y:S01]  /*3fe0*/  UTCBAR.2CTA.MULTICAST [UR8], URZ, UR12 ;  /* 0x000000ff080073e9 */ /* 0x0005e2000820080c */
[----:B------:R-:W-:Y:S01]  /*3ff0*/  UMOV UR46, UR18 ;  /* 0x00000012002e7c82 */ /* 0x000fe20008000000 */
[----:B------:R-:W-:Y:S05]  /*4000*/  BRA.U UP0, `(.L_x_83) ;  /* 0xfffffffd00507547 */ /* 0x000fea000b83ffff */
.L_x_80:
[----:B------:R-:W-:Y:S01]  /*4010*/  UIADD3 UR9, UPT, UPT, UR9, 0x140, URZ ;  /* 0x0000014009097890 */ /* 0x000fe2000fffe0ff */
[----:B------:R-:W-:-:S08]  /*4020*/  UMOV UR17, UR16 ;  /* 0x0000001000117c82 */ /* 0x000fd00008000000 */
[----:B------:R4:W-:Y:S01]  /*4030*/  UTCBAR.2CTA.MULTICAST [UR9], URZ, UR11 ;  /* 0x000000ff090073e9 */ /* 0x0009e2000820080b */
[----:B------:R-:W-:Y:S02]  /*4040*/  NOP ;  /* 0x0000000000007918 */ /* 0x000fe40000000000 */
.L_x_78:
[----:B------:R-:W-:Y:S01]  /*4050*/  UIADD3 UR19, UPT, UPT, UR19, 0x1, URZ ;  /* 0x0000000113137890 */ /* 0x000fe2000fffe0ff */
[----:B------:R-:W-:-:S03]  /*4060*/  ISETP.NE.AND P0, PT, R8, 0x2, PT ;  /* 0x000000020800780c */ /* 0x000fc60003f05270 */
[----:B------:R-:W-:Y:S01]  /*4070*/  UISETP.NE.AND UP0, UPT, UR19, 0x4, UPT ;  /* 0x000000041300788c */ /* 0x000fe2000bf05270 */
[----:B-12---:R-:W-:Y:S02]  /*4080*/  SEL R0, RZ, 0x1, P0 ;  /* 0x00000001ff007807 */ /* 0x006fe40000000000 */
[----:B------:R-:W-:Y:S01]  /*4090*/  SEL R8, R8, RZ, P0 ;  /* 0x000000ff08087207 */ /* 0x000fe20000000000 */
[----:B------:R-:W-:Y:S01]  /*40a0*/  USEL UR8, URZ, 0x1, UP0 ;  /* 0x00000001ff087887 */ /* 0x000fe20008000000 */
[----:B------:R-:W-:Y:S01]  /*40b0*/  LOP3.LUT R3, R3, R0, RZ, 0x3c, !PT ;  /* 0x0000000003037212 */ /* 0x000fe200078e3cff */
[----:B------:R-:W-:-:S04]  /*40c0*/  USEL UR19, UR19, URZ, UP0 ;  /* 0x000000ff13137287 */ /* 0x000fc80008000000 */
[----:B------:R-:W-:Y:S01]  /*40d0*/  LOP3.LUT R9, R9, UR8, RZ, 0x3c, !PT ;  /* 0x0000000809097c12 */ /* 0x000fe2000f8e3cff */
[----:B------:R-:W-:Y:S07]  /*40e0*/  @P1 BRA `(.L_x_84) ;  /* 0xfffffff800881947 */ /* 0x000fee000383ffff */
[----:B------:R-:W1:Y:S01]  /*40f0*/  S2UR UR6, SR_CgaCtaId ;  /* 0x00000000000679c3 */ /* 0x000e620000008800 */
[----:B------:R-:W-:Y:S01]  /*4100*/  ELECT P0, URZ, PT ;  /* 0x0000000000ff782f */ /* 0x000fe20003800000 */
[----:B------:R-:W-:Y:S01]  /*4110*/  HFMA2 R0, -RZ, RZ, 0, 5.9604644775390625e-08 ;  /* 0x00000001ff007431 */ /* 0x000fe200000001ff */
[----:B------:R-:W-:-:S05]  /*4120*/  UMOV UR8, 0x40 ;  /* 0x0000004000087882 */ /* 0x000fca0000000000 */
[----:B------:R-:W-:Y:S01]  /*4130*/  UVIRTCOUNT.DEALLOC.SMPOOL 0x80 ;  /* 0x000000800000784c */ /* 0x000fe20000000000 */
[----:B------:R-:W-:Y:S02]  /*4140*/  UISETP.NE.AND UP0, UPT, UR5, URZ, UPT ;  /* 0x000000ff0500728c */ /* 0x000fe4000bf05270 */
[----:B-1----:R-:W-:-:S09]  /*4150*/  ULEA UR6, UR6, UR8, 0x18 ;  /* 0x0000000806067291 */ /* 0x002fd2000f8ec0ff */
[----:B------:R1:W-:Y:S01]  /*4160*/  @P0 STS.U8 [UR6+0x1c], R0 ;  /* 0x00001c00ff000988 */ /* 0x0003e20008000006 */
[----:B------:R-:W-:Y:S05]  /*4170*/  BRA.U UP0, `(.L_x_85) ;  /* 0x0000000100a07547 */ /* 0x000fea000b800000 */
[----:B------:R-:W-:Y:S01]  /*4180*/  UIADD3 UR5, UPT, UPT, UR7, 0x160, URZ ;  /* 0x0000016007057890 */ /* 0x000fe2000fffe0ff */
[----:B------:R-:W-:-:S03]  /*4190*/  SHF.L.U32 R2, R9, 0x1f, RZ ;  /* 0x0000001f09027819 */ /* 0x000fc600000006ff */
[----:B------:R-:W-:-:S09]  /*41a0*/  ULEA UR8, UR19, UR5, 0x3 ;  /* 0x0000000513087291 */ /* 0x000fd2000f8e18ff */
[----:B------:R-:W2:Y:S02]  /*41b0*/  SYNCS.PHASECHK.TRANS64.TRYWAIT P0, [UR8], R2 ;  /* 0x00000002ff0075a7 */ /* 0x000ea40008001108 */
[----:B--2---:R-:W-:Y:S05]  /*41c0*/  @!P0 BRA `(.L_x_86) ;  /* 0x0000005800048947 */ /* 0x004fea0003800000 */
.L_x_202:
[----:B----4-:R-:W-:-:S04]  /*41d0*/  UIADD3 UR9, UPT, UPT, UR19, 0x1, URZ ;  /* 0x0000000113097890 */ /* 0x010fc8000fffe0ff */
        /* <DEDUP_REMOVED lines=8> */
.L_x_204:
        /* <DEDUP_REMOVED lines=9> */
.L_x_206:
[----:B------:R-:W-:-:S04]  /*42f0*/  UIADD3 UR9, UPT, UPT, UR9, 0x1, URZ ;  /* 0x0000000109097890 */ /* 0x000fc8000fffe0ff */
[----:B------:R-:W-:-:S04]  /*4300*/  UISETP.NE.AND UP1, UPT, UR9, 0x4, UPT ;  /* 0x000000040900788c */ /* 0x000fc8000bf25270 */
[----:B------:R-:W-:Y:S02]  /*4310*/  USEL UR8, URZ, 0x1, UP1 ;  /* 0x00000001ff087887 */ /* 0x000fe40008800000 */
[----:B------:R-:W-:-:S04]  /*4320*/  USEL UR9, UR9, URZ, UP1 ;  /* 0x000000ff09097287 */ /* 0x000fc80008800000 */
[----:B------:R-:W-:Y:S01]  /*4330*/  ULEA UR9, UR9, UR5, 0x3 ;  /* 0x0000000509097291 */ /* 0x000fe2000f8e18ff */
[----:B------:R-:W-:-:S04]  /*4340*/  LOP3.LUT R2, R2, UR8, RZ, 0x3c, !PT ;  /* 0x0000000802027c12 */ /* 0x000fc8000f8e3cff */
[----:B------:R-:W-:Y:S01]  /*4350*/  SHF.L.U32 R2, R2, 0x1f, RZ ;  /* 0x0000001f02027819 */ /* 0x000fe200000006ff */
[----:B-1----:R-:W-:-:S04]  /*4360*/  IMAD.U32 R0, RZ, RZ, UR9 ;  /* 0x00000009ff007e24 */ /* 0x002fc8000f8e00ff */
[----:B------:R1:W2:Y:S03]  /*4370*/  SYNCS.PHASECHK.TRANS64.TRYWAIT P0, [R0+URZ], R2 ;  /* 0x00000002000075a7 */ /* 0x0002a600080011ff */
[----:B--2---:R-:W-:Y:S05]  /*4380*/  @!P0 NANOSLEEP.SYNCS 0x989680 ;  /* 0x009896800000895d */ /* 0x004fea0003900000 */
[----:B------:R-:W2:Y:S02]  /*4390*/  @!P0 SYNCS.PHASECHK.TRANS64 P0, [R0+URZ], R2 ;  /* 0x00000002000085a7 */ /* 0x000ea400080010ff */
[----:B--2---:R-:W-:Y:S05]  /*43a0*/  @P0 BRA `(.L_x_89) ;  /* 0x0000000000200947 */ /* 0x004fea0003800000 */
.L_x_90:
[----:B--2---:R2:W4:Y:S02]  /*43b0*/  SYNCS.PHASECHK.TRANS64.TRYWAIT P0, [R0+URZ], R2 ;  /* 0x00000002000075a7 */ /* 0x00452400080011ff */
[----:B----4-:R-:W-:Y:S05]  /*43c0*/  @!P0 NANOSLEEP.SYNCS 0x989680 ;  /* 0x009896800000895d */ /* 0x010fea0003900000 */
[----:B------:R-:W4:Y:S02]  /*43d0*/  @!P0 SYNCS.PHASECHK.TRANS64 P0, [R0+URZ], R2 ;  /* 0x00000002000085a7 */ /* 0x000f2400080010ff */
[----:B----4-:R-:W-:Y:S05]  /*43e0*/  @!P0 BRA `(.L_x_90) ;  /* 0xfffffffc00f08947 */ /* 0x010fea000383ffff */
[----:B------:R-:W-:Y:S05]  /*43f0*/  BRA `(.L_x_89) ;  /* 0x00000000000c7947 */ /* 0x000fea0003800000 */
.L_x_85:
[----:B------:R-:W-:-:S04]  /*4400*/  UIADD3 UR5, UPT, UPT, UR7, 0x1a0, URZ ;  /* 0x000001a007057890 */ /* 0x000fc8000fffe0ff */
[----:B------:R-:W-:-:S09]  /*4410*/  UPRMT UR5, UR4, 0x654, UR5 ;  /* 0x0000065404057896 */ /* 0x000fd20008000005 */
[----:B------:R-:W-:Y:S03]  /*4420*/  SYNCS.ARRIVE.TRANS64.RED.A1T0 RZ, [UR5], RZ ;  /* 0x000000ffffff79a7 */ /* 0x000fe60008100405 */
.L_x_89:
[----:B-12---:R-:W-:Y:S01]  /*4430*/  SHF.L.U32 R2, RZ, 0x1f, RZ ;  /* 0x0000001fff027819 */ /* 0x006fe200000006ff */
[----:B------:R-:W-:Y:S01]  /*4440*/  UIADD3 UR5, UPT, UPT, UR7, 0x1a0, URZ ;  /* 0x000001a007057890 */ /* 0x000fe2000fffe0ff */
[----:B------:R-:W-:Y:S02]  /*4450*/  PLOP3.LUT P0, PT, PT, PT, UP0, 0x80, 0x8 ;  /* 0x000000000008781c */ /* 0x000fe40003f0f008 */
[----:B------:R-:W1:Y:S02]  /*4460*/  SYNCS.PHASECHK.TRANS64.TRYWAIT P1, [UR7+0x1a0], R2 ;  /* 0x0001a002ff0075a7 */ /* 0x000e640008021107 */
[----:B-1----:R-:W-:Y:S09]  /*4470*/  @!P1 BRA `(.L_x_91) ;  /* 0x0000005400a09947 */ /* 0x002ff20003800000 */
.L_x_208:
[----:B------:R-:W-:Y:S01]  /*4480*/  @!UP0 UPRMT UR5, UR4, 0x654, UR5 ;  /* 0x0000065404058896 */ /* 0x000fe20008000005 */
[----:B------:R-:W-:Y:S02]  /*4490*/  UMOV UR8, 0xffff ;  /* 0x0000ffff00087882 */ /* 0x000fe40000000000 */
[----:B------:R-:W-:-:S06]  /*44a0*/  UMOV UR4, 0x1 ;  /* 0x0000000100047882 */ /* 0x000fcc0000000000 */
[----:B------:R-:W-:Y:S01]  /*44b0*/  @!P0 SYNCS.ARRIVE.TRANS64.RED.A1T0 RZ, [UR5], RZ ;  /* 0x000000ffffff89a7 */ /* 0x000fe20008100405 */
[----:B------:R-:W-:Y:S01]  /*44c0*/  NOP ;  /* 0x0000000000007918 */ /* 0x000fe20000000000 */
[----:B-1----:R-:W1:Y:S01]  /*44d0*/  LDS R0, [UR6+0x14] ;  /* 0x00001406ff007984 */ /* 0x002e620008000800 */
[----:B------:R-:W-:-:S04]  /*44e0*/  ULOP3.LUT UR5, UR21, 0xffff, URZ, 0xc0, !UPT ;  /* 0x0000ffff15057892 */ /* 0x000fc8000f8ec0ff */
[----:B------:R-:W-:-:S04]  /*44f0*/  USHF.R.U32.HI UR5, URZ, 0x5, UR5 ;  /* 0x00000005ff057899 */ /* 0x000fc80008011605 */
[----:B------:R-:W-:Y:S02]  /*4500*/  USHF.L.U32 UR8, UR8, UR5, URZ ;  /* 0x0000000508087299 */ /* 0x000fe400080006ff */
[----:B------:R-:W-:-:S04]  /*4510*/  USHF.L.U32 UR4, UR4, UR5, URZ ;  /* 0x0000000504047299 */ /* 0x000fc800080006ff */
[----:B-1----:R-:W-:-:S04]  /*4520*/  LOP3.LUT R0, R0, UR8, RZ, 0xc0, !PT ;  /* 0x0000000800007c12 */ /* 0x002fc8000f8ec0ff */
[----:B------:R-:W-:-:S13]  /*4530*/  ISETP.NE.AND P0, PT, R0, UR8, PT ;  /* 0x0000000800007c0c */ /* 0x000fda000bf05270 */
[----:B------:R-:W-:Y:S05]  /*4540*/  @P0 BRA `(.L_x_92) ;  /* 0x0000000000580947 */ /* 0x000fea0003800000 */
[----:B------:R-:W1:Y:S02]  /*4550*/  LDS R0, [UR6+0x18] ;  /* 0x00001806ff007984 */ /* 0x000e640008000800 */
[----:B-1----:R-:W-:-:S04]  /*4560*/  LOP3.LUT R0, R0, UR4, RZ, 0xc0, !PT ;  /* 0x0000000400007c12 */ /* 0x002fc8000f8ec0ff */
[----:B------:R-:W-:-:S13]  /*4570*/  ISETP.NE.AND P0, PT, R0, UR4, PT ;  /* 0x0000000400007c0c */ /* 0x000fda000bf05270 */
[----:B------:R-:W-:Y:S05]  /*4580*/  @P0 BRA `(.L_x_93) ;  /* 0x00000000003c0947 */ /* 0x000fea0003800000 */
[----:B------:R-:W1:Y:S01]  /*4590*/  S2R R2, SR_LANEID ;  /* 0x0000000000027919 */ /* 0x000e620000000000 */
[----:B------:R-:W-:Y:S01]  /*45a0*/  ULOP3.LUT UR8, URZ, UR8, URZ, 0x33, !UPT ;  /* 0x00000008ff087292 */ /* 0x000fe2000f8e33ff */
[----:B------:R-:W-:Y:S02]  /*45b0*/  VOTEU.ANY UR7, UPT, PT ;  /* 0x0000000000077886 */ /* 0x000fe400038e0100 */
[----:B------:R-:W-:-:S03]  /*45c0*/  UFLO.U32 UR7, UR7 ;  /* 0x00000007000772bd */ /* 0x000fc600080e0000 */
[----:B------:R-:W-:-:S04]  /*45d0*/  IMAD.U32 R0, RZ, RZ, UR8 ;  /* 0x00000008ff007e24 */ /* 0x000fc8000f8e00ff */
[----:B------:R2:W3:Y:S02]  /*45e0*/  REDUX UR5, R0 ;  /* 0x00000000000573c4 */ /* 0x0004e40000000000 */
[----:B------:R1:W-:Y:S02]  /*45f0*/  UTCATOMSWS.AND URZ, UR8 ;  /* 0x0000000800ff79e3 */ /* 0x0003e40008000000 */
[----:B-1----:R-:W-:Y:S02]  /*4600*/  ISETP.EQ.U32.AND P0, PT, R2, UR7, PT ;  /* 0x0000000702007c0c */ /* 0x002fe4000bf02070 */
[----:B--2---:R-:W-:Y:S02]  /*4610*/  LOP3.LUT R0, RZ, UR4, RZ, 0x33, !PT ;  /* 0x00000004ff007c12 */ /* 0x004fe4000f8e33ff */
[----:B---3--:R-:W-:Y:S02]  /*4620*/  MOV R2, UR5 ;  /* 0x0000000500027c02 */ /* 0x008fe40008000f00 */
[----:B------:R-:W1:Y:S07]  /*4630*/  REDUX UR4, R0 ;  /* 0x00000000000473c4 */ /* 0x000e6e0000000000 */
[----:B------:R2:W-:Y:S01]  /*4640*/  @P0 ATOMS.AND RZ, [UR6+0x14], R2 ;  /* 0x00001402ffff098c */ /* 0x0005e2000a800006 */
[----:B-1----:R-:W-:-:S05]  /*4650*/  IMAD.U32 R0, RZ, RZ, UR4 ;  /* 0x00000004ff007e24 */ /* 0x002fca000f8e00ff */
[----:B------:R2:W-:Y:S01]  /*4660*/  @P0 ATOMS.AND RZ, [UR6+0x18], R0 ;  /* 0x00001800ffff098c */ /* 0x0005e2000a800006 */
[----:B------:R-:W-:Y:S05]  /*4670*/  BRA `(.L_x_94) ;  /* 0x0000000000147947 */ /* 0x000fea0003800000 */
.L_x_93:
[----:B------:R-:W-:Y:S02]  /*4680*/  MOV R2, 0x46a0 ;  /* 0x000046a000027802 */ /* 0x000fe40000000f00 */
[----:B---345:R-:W-:Y:S05]  /*4690*/  CALL.REL.NOINC `($__internal_0_$__cuda_sm10x_tcgen05_guardrail_trap_col_being_dealloced_not_returned_by_alloc) ;  /* 0x0000005800807944 */ /* 0x038fea0003c00000 */
[----:B------:R-:W-:Y:S05]  /*46a0*/  BRA `(.L_x_94) ;  /* 0x0000000000087947 */ /* 0x000fea0003800000 */
.L_x_92:
[----:B------:R-:W-:Y:S02]  /*46b0*/  MOV R2, 0x46d0 ;  /* 0x000046d000027802 */ /* 0x000fe40000000f00 */
[----:B---345:R-:W-:Y:S05]  /*46c0*/  CALL.REL.NOINC `($__internal_2_$__cuda_sm10x_tcgen05_guardrail_trap_unallocated_columns_being_dealloced) ;  /* 0x00000058008c7944 */ /* 0x038fea0003c00000 */
.L_x_94:
[----:B------:R-:W-:Y:S01]  /*46d0*/  NOP ;  /* 0x0000000000007918 */ /* 0x000fe20000000000 */
[----:B----4-:R-:W-:Y:S05]  /*46e0*/  EXIT ;  /* 0x000000000000794d */ /* 0x010fea0003800000 */
.L_x_65:
[----:B------:R-:W-:-:S09]  /*46f0*/  UISETP.NE.OR UP5, UPT, UR10, 0x3, UP5 ;  /* 0x000000030a00788c */ /* 0x000fd2000afa5670 */
[----:B------:R-:W-:Y:S05]  /*4700*/  BRA.U UP5, `(.L_x_95) ;  /* 0x0000001105787547 */ /* 0x000fea000b800000 */
[----:B------:R-:W1:Y:S01]  /*4710*/  LDCU.64 UR6, c[0x0][0x888] ;  /* 0x00011100ff0677ac */ /* 0x000e620008000a00 */
[----:B------:R-:W2:Y:S01]  /*4720*/  LDC R0, c[0x0][0xb30] ;  /* 0x0002cc00ff007b82 */ /* 0x000ea20000000800 */
[----:B------:R-:W-:Y:S02]  /*4730*/  HFMA2 R27, -RZ, RZ, 0, 0 ;  /* 0x00000000ff1b7431 */ /* 0x000fe400000001ff */
[----:B------:R-:W-:Y:S01]  /*4740*/  IMAD.MOV.U32 R30, RZ, RZ, 0x1 ;  /* 0x00000001ff1e7424 */ /* 0x000fe200078e00ff */
[----:B------:R-:W3:Y:S01]  /*4750*/  LDCU.64 UR4, c[0x0][0x890] ;  /* 0x00011200ff0477ac */ /* 0x000ee20008000a00 */
[----:B------:R-:W-:Y:S01]  /*4760*/  IMAD.MOV.U32 R29, RZ, RZ, RZ ;  /* 0x000000ffff1d7224 */ /* 0x000fe200078e00ff */
[----:B------:R-:W-:Y:S01]  /*4770*/  MOV R25, 0x1000 ;  /* 0x0000100000197802 */ /* 0x000fe20000000f00 */
[----:B------:R-:W-:Y:S01]  /*4780*/  UPLOP3.LUT UP1, UPT, UPT, UPT, UPT, 0x40, 0x4 ;  /* 0x000000000004789c */ /* 0x000fe20003f2e870 */
[----:B------:R-:W4:Y:S08]  /*4790*/  LDC R24, c[0x0][0x370] ;  /* 0x0000dc00ff187b82 */ /* 0x000f300000000800 */
[----:B------:R-:W4:Y:S01]  /*47a0*/  LDC R3, c[0x0][0xb0c] ;  /* 0x0002c300ff037b82 */ /* 0x000f220000000800 */
[----:B-1----:R-:W-:-:S03]  /*47b0*/  UISETP.NE.U32.AND UP3, UPT, UR6, URZ, UPT ;  /* 0x000000ff0600728c */ /* 0x002fc6000bf65070 */
[----:B------:R-:W-:Y:S01]  /*47c0*/  UMOV UR6, 0x400 ;  /* 0x0000040000067882 */ /* 0x000fe20000000000 */
[----:B------:R-:W-:Y:S02]  /*47d0*/  UISETP.NE.AND.EX UP3, UPT, UR7, URZ, UPT, UP3 ;  /* 0x000000ff0700728c */ /* 0x000fe4000bf65330 */
[----:B------:R-:W-:Y:S01]  /*47e0*/  ULEA UR6, UR45, UR6, 0x18 ;  /* 0x000000062d067291 */ /* 0x000fe2000f8ec0ff */
[----:B------:R-:W1:Y:S01]  /*47f0*/  LDC R18, c[0x0][0xb20] ;  /* 0x0002c800ff127b82 */ /* 0x000e620000000800 */
[----:B---3--:R-:W-:Y:S01]  /*4800*/  UISETP.NE.U32.AND UP4, UPT, UR4, URZ, UPT ;  /* 0x000000ff0400728c */ /* 0x008fe2000bf85070 */
[----:B--2---:R-:W-:Y:S01]  /*4810*/  ISETP.NE.AND P1, PT, R0, 0x1, PT ;  /* 0x000000010000780c */ /* 0x004fe20003f25270 */
[----:B------:R-:W-:Y:S02]  /*4820*/  UIADD3 UR7, UPT, UPT, UR6, 0xe8, URZ ;  /* 0x000000e806077890 */ /* 0x000fe4000fffe0ff */
[----:B------:R-:W-:Y:S02]  /*4830*/  UIADD3 UR41, UPT, UPT, UR6, 0xd0, URZ ;  /* 0x000000d006297890 */ /* 0x000fe4000fffe0ff */
[----:B------:R-:W-:Y:S01]  /*4840*/  UIADD3 UR33, UPT, UPT, UR6, 0xd8, URZ ;  /* 0x000000d806217890 */ /* 0x000fe2000fffe0ff */
[----:B-----5:R-:W2:Y:S01]  /*4850*/  LDC.64 R32, c[0x0][0x348] ;  /* 0x0000d200ff207b82 */ /* 0x020ea20000000a00 */
[----:B------:R-:W-:-:S02]  /*4860*/  UIADD3 UR25, UPT, UPT, UR6, 0xe0, URZ ;  /* 0x000000e006197890 */ /* 0x000fc4000fffe0ff */
[----:B------:R-:W-:Y:S02]  /*4870*/  UPRMT UR7, UR45, 0x654, UR7 ;  /* 0x000006542d077896 */ /* 0x000fe40008000007 */
[----:B------:R-:W-:-:S03]  /*4880*/  UISETP.NE.AND.EX UP4, UPT, UR5, URZ, UPT, UP4 ;  /* 0x000000ff0500728c */ /* 0x000fc6000bf85340 */
[----:B------:R-:W3:Y:S08]  /*4890*/  LDC.64 R16, c[0x0][0xb10] ;  /* 0x0002c400ff107b82 */ /* 0x000ef00000000a00 */
[----:B------:R-:W1:Y:S08]  /*48a0*/  LDC.64 R6, c[0x0][0xb18] ;  /* 0x0002c600ff067b82 */ /* 0x000e700000000a00 */
[----:B------:R-:W1:Y:S08]  /*48b0*/  LDC.64 R4, c[0x0][0xb28] ;  /* 0x0002ca00ff047b82 */ /* 0x000e700000000a00 */
[----:B----4-:R-:W1:Y:S02]  /*48c0*/  LDC R19, c[0x0][0x374] ;  /* 0x0000dd00ff137b82 */ /* 0x010e640000000800 */
.L_x_106:
[----:B------:R-:W-:Y:S02]  /*48d0*/  LEA R0, R29, UR6, 0x3 ;  /* 0x000000061d007c11 */ /* 0x000fe4000f8e18ff */
[----:B------:R-:W-:Y:S02]  /*48e0*/  SHF.L.U32 R2, R27, 0x1f, RZ ;  /* 0x0000001f1b027819 */ /* 0x000fe400000006ff */
[----:B------:R-:W-:Y:S02]  /*48f0*/  LEA R20, R29, UR6, 0x4 ;  /* 0x000000061d147c11 */ /* 0x000fe4000f8e20ff */
[----:B----4-:R-:W4:Y:S02]  /*4900*/  SYNCS.PHASECHK.TRANS64.TRYWAIT P0, [R0+URZ+0x120], R2 ;  /* 0x00012002000075a7 */ /* 0x010f2400080011ff */
[----:B----4-:R-:W-:Y:S05]  /*4910*/  @!P0 BRA `(.L_x_96) ;  /* 0x0000005000908947 */ /* 0x010fea0003800000 */
.L_x_209:
[----:B------:R-:W-:Y:S01]  /*4920*/  ISETP.GE.AND P0, PT, R28, 0x1, PT ;  /* 0x000000011c00780c */ /* 0x000fe20003f06270 */
[----:B------:R-:W5:Y:S01]  /*4930*/  LDS.128 R20, [R20+0x1b0] ;  /* 0x0001b00014147984 */ /* 0x000f620000000c00 */
[----:B----4-:R-:W-:Y:S01]  /*4940*/  VIADD R0, R0, 0x130 ;  /* 0x0000013000007836 */ /* 0x010fe20000000000 */
[----:B------:R-:W-:Y:S01]  /*4950*/  @!PT LDS RZ, [RZ] ;  /* 0x00000000fffff984 */ /* 0x000fe20000000800 */
[----:B------:R-:W-:Y:S01]  /*4960*/  @!PT LDS RZ, [RZ] ;  /* 0x00000000fffff984 */ /* 0x000fe20000000800 */
[----:B------:R-:W-:Y:S01]  /*4970*/  @!PT LDS RZ, [RZ] ;  /* 0x00000000fffff984 */ /* 0x000fe20000000800 */
[----:B------:R-:W-:Y:S01]  /*4980*/  @!PT LDS RZ, [RZ] ;  /* 0x00000000fffff984 */ /* 0x000fe20000000800 */
[----:B------:R4:W-:Y:S06]  /*4990*/  MEMBAR.ALL.CTA ;  /* 0x0000000000007992 */ /* 0x0009ec0000008000 */
[----:B----4-:R-:W4:Y:S01]  /*49a0*/  FENCE.VIEW.ASYNC.S ;  /* 0x00000000000073c6 */ /* 0x010f220000000000 */
[----:B------:R-:W-:Y:S04]  /*49b0*/  PRMT R0, RZ, 0x654, R0 ;  /* 0x00000654ff007816 */ /* 0x000fe80000000000 */
[----:B----4-:R4:W-:Y:S01]  /*49c0*/  SYNCS.ARRIVE.TRANS64.RED.A1T0 RZ, [R0+URZ], RZ ;  /* 0x000000ff00ff79a7 */ /* 0x0109e200081004ff */
[----:B-----5:R-:W-:Y:S11]  /*49d0*/  LOP3.LUT P3, RZ, R22, 0x1, RZ, 0xc0, !PT ;  /* 0x0000000116ff7812 */ /* 0x020ff6000786c0ff */
[----:B------:R-:W-:Y:S02]  /*49e0*/  @!UPT UIADD3 URZ, UPT, UPT, URZ, URZ, URZ ;  /* 0x000000fffffff290 */ /* 0x000fe4000fffe0ff */
[----:B------:R-:W-:Y:S02]  /*49f0*/  @P3 MOV R11, R20 ;  /* 0x00000014000b3202 */ /* 0x000fe40000000f00 */
[----:B------:R-:W-:Y:S01]  /*4a00*/  @P3 LOP3.LUT R10, R21, 0xffff, RZ, 0xc0, !PT ;  /* 0x0000ffff150a3812 */ /* 0x000fe200078ec0ff */
[----:B----4-:R-:W-:Y:S06]  /*4a10*/  @!P0 BRA `(.L_x_97) ;  /* 0x0000000000a48947 */ /* 0x010fec0003800000 */
[-C--:B-1----:R-:W-:Y:S01]  /*4a20*/  IMAD.HI.U32 R0, R19, R7.reuse, RZ ;  /* 0x0000000713007227 */ /* 0x082fe200078e00ff */
[----:B------:R-:W-:Y:S02]  /*4a30*/  ISETP.NE.AND P0, PT, R6, 0x1, PT ;  /* 0x000000010600780c */ /* 0x000fe40003f05270 */
[----:B------:R-:W-:Y:S01]  /*4a40*/  ISETP.NE.AND P2, PT, R28, 0x1, PT ;  /* 0x000000011c00780c */ /* 0x000fe20003f45270 */
[----:B---3--:R-:W-:Y:S01]  /*4a50*/  IMAD.HI.U32 R9, R24, R16, RZ ;  /* 0x0000001018097227 */ /* 0x008fe200078e00ff */
[----:B------:R-:W-:Y:S02]  /*4a60*/  SHF.R.U32.HI R0, RZ, R18, R0 ;  /* 0x00000012ff007219 */ /* 0x000fe40000011600 */
[----:B------:R-:W-:Y:S01]  /*4a70*/  ISETP.NE.AND P4, PT, R3, 0x1, PT ;  /* 0x000000010300780c */ /* 0x000fe20003f85270 */
[----:B------:R-:W-:Y:S01]  /*4a80*/  IMAD.HI.U32 R13, R10, R7, RZ ;  /* 0x000000070a0d7227 */ /* 0x000fe200078e00ff */
[----:B------:R-:W-:Y:S02]  /*4a90*/  SHF.R.U32.HI R9, RZ, R17, R9 ;  /* 0x00000011ff097219 */ /* 0x000fe40000011609 */
[----:B------:R-:W-:Y:S01]  /*4aa0*/  SEL R0, R19, R0, !P0 ;  /* 0x0000000013007207 */ /* 0x000fe20004000000 */
[----:B------:R-:W-:Y:S01]  /*4ab0*/  IMAD.HI.U32 R12, R11, R16, RZ ;  /* 0x000000100b0c7227 */ /* 0x000fe200078e00ff */
[----:B------:R-:W-:Y:S03]  /*4ac0*/  SEL R9, R24, R9, !P4 ;  /* 0x0000000918097207 */ /* 0x000fe60006000000 */
[-C--:B------:R-:W-:Y:S01]  /*4ad0*/  IMAD.HI.U32 R8, R0, R4.reuse, RZ ;  /* 0x0000000400087227 */ /* 0x080fe200078e00ff */
[----:B------:R-:W-:Y:S03]  /*4ae0*/  SHF.R.U32.HI R12, RZ, R17, R12 ;  /* 0x00000011ff0c7219 */ /* 0x000fe6000001160c */
[----:B------:R-:W-:Y:S01]  /*4af0*/  IMAD.HI.U32 R2, R9, R4, RZ ;  /* 0x0000000409027227 */ /* 0x000fe200078e00ff */
[-C--:B------:R-:W-:Y:S02]  /*4b00*/  @P2 SHF.R.U32.HI R0, RZ, R5.reuse, R8 ;  /* 0x00000005ff002219 */ /* 0x080fe40000011608 */
[----:B------:R-:W-:Y:S02]  /*4b10*/  SHF.R.U32.HI R8, RZ, R18, R13 ;  /* 0x00000012ff087219 */ /* 0x000fe4000001160d */
[----:B------:R-:W-:Y:S01]  /*4b20*/  @P2 SHF.R.U32.HI R9, RZ, R5, R2 ;  /* 0x00000005ff092219 */ /* 0x000fe20000011602 */
[----:B------:R-:W-:Y:S01]  /*4b30*/  IMAD R0, R28, R0, RZ ;  /* 0x000000001c007224 */ /* 0x000fe200078e02ff */
[----:B------:R-:W-:Y:S02]  /*4b40*/  SEL R8, R10, R8, !P0 ;  /* 0x000000080a087207 */ /* 0x000fe40004000000 */
[----:B------:R-:W-:Y:S01]  /*4b50*/  SEL R2, R11, R12, !P4 ;  /* 0x0000000c0b027207 */ /* 0x000fe20006000000 */
[----:B------:R-:W-:Y:S01]  /*4b60*/  IMAD R12, R28, R9, RZ ;  /* 0x000000091c0c7224 */ /* 0x000fe200078e02ff */
[C---:B------:R-:W-:Y:S01]  /*4b70*/  ISETP.GE.AND P0, PT, R8.reuse, R0, PT ;  /* 0x000000000800720c */ /* 0x040fe20003f06270 */
[----:B------:R-:W-:Y:S03]  /*4b80*/  IMAD.HI.U32 R0, R8, R4, RZ ;  /* 0x0000000408007227 */ /* 0x000fe600078e00ff */
[----:B------:R-:W-:Y:S02]  /*4b90*/  ISETP.GE.OR P0, PT, R2, R12, P0 ;  /* 0x0000000c0200720c */ /* 0x000fe40000706670 */
[-C--:B------:R-:W-:Y:S04]  /*4ba0*/  SHF.R.U32.HI R0, RZ, R5.reuse, R0 ;  /* 0x00000005ff007219 */ /* 0x080fe80000011600 */
[----:B------:R-:W-:Y:S05]  /*4bb0*/  SEL R13, R8, R0, !P2 ;  /* 0x00000000080d7207 */ /* 0x000fea0005000000 */
[----:B------:R-:W-:Y:S02]  /*4bc0*/  IMAD.MOV R12, RZ, RZ, -R13 ;  /* 0x000000ffff0c7224 */ /* 0x000fe400078e0a0d */
[----:B------:R-:W-:Y:S04]  /*4bd0*/  @!P0 IMAD.HI.U32 R0, R2, R4, RZ ;  /* 0x0000000402008227 */ /* 0x000fe800078e00ff */
[----:B------:R-:W-:Y:S01]  /*4be0*/  IMAD R12, R28, R12, R8 ;  /* 0x0000000c1c0c7224 */ /* 0x000fe200078e0208 */
[----:B------:R-:W-:Y:S04]  /*4bf0*/  @!P0 SHF.R.U32.HI R0, RZ, R5, R0 ;  /* 0x00000005ff008219 */ /* 0x000fe80000011600 */
[----:B------:R-:W-:Y:S04]  /*4c00*/  @!P0 SEL R0, R2, R0, !P2 ;  /* 0x0000000002008207 */ /* 0x000fe80005000000 */
[----:B------:R-:W-:Y:S01]  /*4c10*/  @!P0 IADD3 R13, PT, PT, R13, -R0, RZ ;  /* 0x800000000d0d8210 */ /* 0x000fe20007ffe0ff */
[----:B------:R-:W-:Y:S01]  /*4c20*/  @!P0 IMAD R0, R9, R12, R0 ;  /* 0x0000000c09008224 */ /* 0x000fe200078e0200 */
[----:B------:R-:W-:Y:S01]  /*4c30*/  IADD3 R9, PT, PT, -R8, RZ, RZ ;  /* 0x000000ff08097210 */ /* 0x000fe20007ffe1ff */
[--C-:B------:R-:W-:Y:S02]  /*4c40*/  IMAD.MOV R12, RZ, RZ, -R2.reuse ;  /* 0x000000ffff0c7224 */ /* 0x100fe400078e0a02 */
[----:B------:R-:W-:Y:S02]  /*4c50*/  @!P0 IMAD R8, R13, R28, R2 ;  /* 0x0000001c0d088224 */ /* 0x000fe400078e0202 */
[----:B------:R-:W-:Y:S02]  /*4c60*/  @!P0 IMAD.MOV.U32 R2, RZ, RZ, R0 ;  /* 0x000000ffff028224 */ /* 0x000fe400078e0000 */
[----:B------:R-:W-:Y:S02]  /*4c70*/  IMAD R11, R3, R12, R11 ;  /* 0x0000000c030b7224 */ /* 0x000fe400078e020b */
[----:B------:R-:W-:Y:S02]  /*4c80*/  IMAD R10, R6, R9, R10 ;  /* 0x00000009060a7224 */ /* 0x000fe400078e020a */
[----:B------:R-:W-:Y:S02]  /*4c90*/  IMAD R11, R2, R3, R11 ;  /* 0x00000003020b7224 */ /* 0x000fe400078e020b */
[----:B------:R-:W-:Y:S02]  /*4ca0*/  IMAD R10, R8, R6, R10 ;  /* 0x00000006080a7224 */ /* 0x000fe400078e020a */
.L_x_97:
[----:B------:R-:W-:Y:S05]  /*4cb0*/  BRA.U UP1, `(.L_x_98) ;  /* 0x0000000101107547 */ /* 0x000fea000b800000 */
[----:B------:R-:W-:Y:S04]  /*4cc0*/  MOV R2, UR13 ;  /* 0x0000000d00027c02 */ /* 0x000fe80008000f00 */
[----:B------:R-:W-:Y:S04]  /*4cd0*/  SHF.L.U32 R2, R2, 0x1f, RZ ;  /* 0x0000001f02027819 */ /* 0x000fe800000006ff */
[----:B------:R-:W4:Y:S02]  /*4ce0*/  SYNCS.PHASECHK.TRANS64.TRYWAIT P0, [UR6+0x118], R2 ;  /* 0x00011802ff0075a7 */ /* 0x000f240008001106 */
[----:B----4-:R-:W-:Y:S05]  /*4cf0*/  @!P0 BRA `(.L_x_99) ;  /* 0x0000004c00ac8947 */ /* 0x010fea0003800000 */
.L_x_98:
[----:B------:R-:W-:Y:S02]  /*4d00*/  R2UR UR42, R15 ;  /* 0x000000000f2a72ca */ /* 0x000fe400000e0000 */
[----:B------:R-:W-:Y:S02]  /*4d10*/  R2UR UR43, R14 ;  /* 0x000000000e2b72ca */ /* 0x000fe400000e0000 */
[----:B------:R-:W-:Y:S02]  /*4d20*/  ISETP.NE.U32.AND P2, PT, RZ, UR4, PT ;  /* 0x00000004ff007c0c */ /* 0x000fe4000bf45070 */
[----:B------:R-:W-:Y:S02]  /*4d30*/  SHF.L.U32 R14, R30, 0x1f, RZ ;  /* 0x0000001f1e0e7819 */ /* 0x000fe400000006ff */
[----:B------:R-:W-:Y:S05]  /*4d40*/  ISETP.NE.AND.EX P2, PT, RZ, UR5, PT, P2 ;  /* 0x00000005ff007c0c */ /* 0x000fea000bf45320 */
[----:B------:R-:W-:Y:S02]  /*4d50*/  USHF.L.U32 UR42, UR42, 0x7, URZ ;  /* 0x000000072a2a7899 */ /* 0x000fe400080006ff */
[----:B------:R-:W-:Y:S01]  /*4d60*/  USHF.L.U32 UR43, UR43, 0x6, URZ ;  /* 0x000000062b2b7899 */ /* 0x000fe200080006ff */
[----:B------:R-:W-:Y:S11]  /*4d70*/  BRA.U !UP4, `(.L_x_100) ;  /* 0x000000010c347547 */ /* 0x000ff6000b800000 */
[----:B------:R-:W-:Y:S01]  /*4d80*/  UPLOP3.LUT UP0, UPT, UPT, UPT, UP3, 0x80, 0x8 ;  /* 0x000000000008789c */ /* 0x000fe20003f0f030 */
[----:B----4-:R-:W-:Y:S02]  /*4d90*/  HFMA2 R0, -RZ, RZ, 0, 5.9604644775390625e-08 ;  /* 0x00000001ff007431 */ /* 0x010fe400000001ff */
[----:B------:R-:W-:Y:S03]  /*4da0*/  IMAD.MOV.U32 R66, RZ, RZ, 0x1 ;  /* 0x00000001ff427424 */ /* 0x000fe600078e00ff */
[----:B------:R-:W-:Y:S05]  /*4db0*/  PLOP3.LUT P0, PT, PT, PT, UP0, 0x80, 0x8 ;  /* 0x000000000008781c */ /* 0x000fea0003f0f008 */
[----:B------:R-:W4:Y:S01]  /*4dc0*/  @UP0 LDCU.64 UR10, c[0x0][0x888] ;  /* 0x00011100ff0a07ac */ /* 0x000f220008000a00 */
[----:B------:R-:W-:Y:S07]  /*4dd0*/  @UP0 UIMAD UR8, UR52, UR4, URZ ;  /* 0x00000004340802a4 */ /* 0x000fee000f8e02ff */
[----:B------:R-:W-:Y:S01]  /*4de0*/  @!P0 PRMT R66, R0, 0x7610, R66 ;  /* 0x0000761000428816 */ /* 0x000fe20000000042 */
[----:B----4-:R-:W-:Y:S03]  /*4df0*/  @UP0 UIMAD.WIDE UR10, UR8, 0x4, UR10 ;  /* 0x00000004080a08a5 */ /* 0x010fe6000f8e020a */
[----:B------:R-:W4:Y:S03]  /*4e00*/  @!UP0 LDCU UR8, c[0x0][0x880] ;  /* 0x00011000ff0887ac */ /* 0x000f260008000800 */
[----:B------:R-:W-:Y:S01]  /*4e10*/  IMAD.U32 R8, RZ, RZ, UR10 ;  /* 0x0000000aff087e24 */ /* 0x000fe2000f8e00ff */
[----:B------:R-:W-:Y:S05]  /*4e20*/  MOV R9, UR11 ;  /* 0x0000000b00097c02 */ /* 0x000fea0008000f00 */
[----:B------:R1:W5:Y:S02]  /*4e30*/  @P0 LDG.E R35, desc[UR46][R8.64] ;  /* 0x0000002e08230981 */ /* 0x000364000c1e1900 */
[----:B-1--4-:R-:W-:Y:S07]  /*4e40*/  @!P0 IMAD.U32 R35, RZ, RZ, UR8 ;  /* 0x00000008ff238e24 */ /* 0x012fee000f8e00ff */
.L_x_100:
[----:B-----5:R-:W-:Y:S01]  /*4e50*/  @!P2 FSETP.EQ.AND P0, PT, R35, RZ, PT ;  /* 0x000000ff2300a20b */ /* 0x020fe20003f02000 */
[----:B------:R-:W-:Y:S01]  /*4e60*/  @!UPT UIADD3 URZ, UPT, UPT, URZ, URZ, URZ ;  /* 0x000000fffffff290 */ /* 0x000fe2000fffe0ff */
[----:B------:R-:W-:Y:S11]  /*4e70*/  @!P2 BRA `(.L_x_101) ;  /* 0x000000000014a947 */ /* 0x000ff60003800000 */
[----:B------:R-:W-:Y:S02]  /*4e80*/  LOP3.LUT P2, RZ, R66, 0xff, RZ, 0xc0, !PT ;  /* 0x000000ff42ff7812 */ /* 0x000fe4000784c0ff */
[----:B------:R-:W-:Y:S04]  /*4e90*/  PLOP3.LUT P0, PT, PT, PT, UP0, 0x80, 0x8 ;  /* 0x000000000008781c */ /* 0x000fe80003f0f008 */
[----:B------:R-:W-:Y:S07]  /*4ea0*/  PLOP3.LUT P0, PT, P0, PT, PT, 0x8, 0x80 ;  /* 0x000000000080781c */ /* 0x000fee000070e170 */
[----:B------:R-:W-:Y:S11]  /*4eb0*/  @P2 FSETP.EQ.AND P0, PT, R35, RZ, PT ;  /* 0x000000ff2300220b */ /* 0x000ff60003f02000 */
[----:B------:R-:W-:Y:S02]  /*4ec0*/  @!UPT UIADD3 URZ, UPT, UPT, URZ, URZ, URZ ;  /* 0x000000fffffff290 */ /* 0x000fe4000fffe0ff */
.L_x_101:
[----:B------:R-:W5:Y:S01]  /*4ed0*/  SYNCS.PHASECHK.TRANS64.TRYWAIT P2, [UR6+0xf0], R14 ;  /* 0x0000f00eff0075a7 */ /* 0x000f620008041106 */
[----:B------:R-:W-:Y:S04]  /*4ee0*/  ELECT P4, URZ, PT ;  /* 0x0000000000ff782f */ /* 0x000fe80003880000 */
[----:B------:R-:W-:Y:S11]  /*4ef0*/  PLOP3.LUT P4, PT, P0, P4, PT, 0xf2, 0x2f ;  /* 0x00000000002f781c */ /* 0x000ff60000789e72 */
[----:B------:R-:W-:Y:S02]  /*4f00*/  @!UPT UIADD3 URZ, UPT, UPT, URZ, URZ, URZ ;  /* 0x000000fffffff290 */ /* 0x000fe4000fffe0ff */
[----:B--2---:R-:W-:Y:S05]  /*4f10*/  @!P4 IADD3 R8, P0, PT, R32, 0x580, RZ ;  /* 0x000005802008c810 */ /* 0x004fea0007f1e0ff */
[----:B----4-:R-:W-:Y:S01]  /*4f20*/  @!P4 IMAD.X R2, RZ, RZ, R33, P0 ;  /* 0x000000ffff02c224 */ /* 0x010fe200000e0621 */
[----:B-----5:R-:W-:Y:S07]  /*4f30*/  @!P2 BRA `(.L_x_102) ;  /* 0x0000004c0034a947 */ /* 0x020fee0003800000 */
.L_x_212:
[----:B------:R-:W-:Y:S01]  /*4f40*/  @!P4 R2UR UR9, R8 ;  /* 0x000000000809c2ca */ /* 0x000fe200000e0000 */
[----:B------:R-:W-:Y:S01]  /*4f50*/  VOTEU.ALL UP1, P4 ;  /* 0x0000000000ff7886 */ /* 0x000fe20002020000 */
[----:B------:R-:W-:Y:S01]  /*4f60*/  @!P4 R2UR UR8, R2 ;  /* 0x000000000208c2ca */ /* 0x000fe200000e0000 */
[----:B------:R-:W-:Y:S01]  /*4f70*/  VOTEU.ALL UP2, P4 ;  /* 0x0000000000ff7886 */ /* 0x000fe20002040000 */
[----:B------:R-:W-:Y:S01]  /*4f80*/  UMOV UR16, 0x0 ;  /* 0x0000000000107882 */ /* 0x000fe20000000000 */
[----:B------:R-:W-:Y:S01]  /*4f90*/  UMOV UR17, 0x10000000 ;  /* 0x1000000000117882 */ /* 0x000fe20000000000 */
[----:B------:R-:W-:Y:S01]  /*4fa0*/  @!UP1 UIADD3 UR40, UPT, UPT, UR6, 0x200, URZ ;  /* 0x0000020006289890 */ /* 0x000fe2000fffe0ff */
[----:B--2---:R-:W-:Y:S01]  /*4fb0*/  @!P4 IMAD.MOV.U32 R0, RZ, RZ, 0x1000 ;  /* 0x00001000ff00c424 */ /* 0x004fe200078e00ff */
[----:B------:R-:W-:Y:S01]  /*4fc0*/  UMOV UR44, UR52 ;  /* 0x00000034002c7c82 */ /* 0x000fe20008000000 */
[----:B------:R-:W-:Y:S01]  /*4fd0*/  @!UP1 UIADD3 UR10, UPT, UPT, UR42, 0x40, URZ ;  /* 0x000000402a0a9890 */ /* 0x000fe2000fffe0ff */
[----:B------:R-:W-:Y:S01]  /*4fe0*/  UMOV UR11, UR43 ;  /* 0x0000002b000b7c82 */ /* 0x000fe20008000000 */
[----:B------:R-:W-:Y:S02]  /*4ff0*/  UMOV UR12, UR52 ;  /* 0x00000034000c7c82 */ /* 0x000fe40008000000 */
[----:B------:R-:W-:Y:S01]  /*5000*/  IMAD.U32 R8, RZ, RZ, UR9 ;  /* 0x00000009ff087e24 */ /* 0x000fe2000f8e00ff */
[----:B------:R-:W-:Y:S01]  /*5010*/  UMOV UR9, UR41 ;  /* 0x0000002900097c82 */ /* 0x000fe20008000000 */
[----:B------:R-:W-:Y:S01]  /*5020*/  IMAD.U32 R9, RZ, RZ, UR8 ;  /* 0x00000008ff097e24 */ /* 0x000fe2000f8e00ff */
[----:B------:R-:W-:Y:S02]  /*5030*/  @!UP1 UIADD3 UR8, UPT, UPT, UR6, 0xa00, URZ ;  /* 0x00000a0006089890 */ /* 0x000fe4000fffe0ff */
[----:B------:R-:W-:Y:S01]  /*5040*/  @!P4 R2UR UR18, R8 ;  /* 0x000000000812c2ca */ /* 0x000fe200000e0000 */
[----:B------:R-:W-:Y:S01]  /*5050*/  VOTEU.ALL UP1, P4 ;  /* 0x0000000000ff7886 */ /* 0x000fe20002020000 */
[----:B------:R-:W-:Y:S01]  /*5060*/  @!P4 R2UR UR19, R9 ;  /* 0x000000000913c2ca */ /* 0x000fe200000e0000 */
[----:B------:R-:W-:Y:S01]  /*5070*/  UPRMT UR14, UR45, 0x654, UR41 ;  /* 0x000006542d0e7896 */ /* 0x000fe20008000029 */
[----:B------:R-:W-:Y:S05]  /*5080*/  @!P4 IADD3 R8, P0, PT, R32, 0x580, RZ ;  /* 0x000005802008c810 */ /* 0x000fea0007f1e0ff */
[----:B------:R-:W-:Y:S06]  /*5090*/  @!P4 IMAD.X R2, RZ, RZ, R33, P0 ;  /* 0x000000ffff02c224 */ /* 0x000fec00000e0621 */
[----:B------:R2:W-:Y:S01]  /*50a0*/  @!UP2 UTMALDG.3D [UR40], [UR18], desc[UR16] ;  /* 0x000010281200a5b4 */ /* 0x0005e20008011000 */
[----:B------:R2:W-:Y:S01]  /*50b0*/  @!UP1 UTMALDG.3D [UR8], [UR18], desc[UR16] ;  /* 0x00001008120095b4 */ /* 0x0005e20008011000 */
[----:B------:R2:W-:Y:S01]  /*50c0*/  @!P4 SYNCS.ARRIVE.TRANS64.RED.A0TR RZ, [UR6+0xd0], R0 ;  /* 0x0000d000ffffc9a7 */ /* 0x0005e20008300406 */
[----:B------:R-:W-:Y:S01]  /*50d0*/  SYNCS.ARRIVE.TRANS64.RED.A1T0 RZ, [UR14], RZ ;  /* 0x000000ffffff79a7 */ /* 0x000fe2000810040e */
[----:B------:R-:W4:Y:S02]  /*50e0*/  SYNCS.PHASECHK.TRANS64.TRYWAIT P2, [UR6+0xf8], R14 ;  /* 0x0000f80eff0075a7 */ /* 0x000f240008041106 */
[----:B--2-4-:R-:W-:Y:S05]  /*50f0*/  @!P2 BRA `(.L_x_103) ;  /* 0x0000004800dca947 */ /* 0x014fea0003800000 */
.L_x_214:
        /* <DEDUP_REMOVED lines=8> */
[----:B------:R-:W-:Y:S01]  /*5180*/  @!UP1 UIADD3 UR32, UPT, UPT, UR6, 0x1200, URZ ;  /* 0x0000120006209890 */ /* 0x000fe2000fffe0ff */
[----:B------:R-:W-:Y:S01]  /*5190*/  UMOV UR35, UR43 ;  /* 0x0000002b00237c82 */ /* 0x000fe20008000000 */
[----:B------:R-:W-:Y:S01]  /*51a0*/  UMOV UR36, UR52 ;  /* 0x0000003400247c82 */ /* 0x000fe20008000000 */
[----:B------:R-:W-:Y:S02]  /*51b0*/  @!UP1 UIADD3 UR10, UPT, UPT, UR42, 0x50, URZ ;  /* 0x000000502a0a9890 */ /* 0x000fe4000fffe0ff */
[----:B------:R-:W-:Y:S01]  /*51c0*/  IMAD.U32 R8, RZ, RZ, UR9 ;  /* 0x00000009ff087e24 */ /* 0x000fe2000f8e00ff */
[----:B------:R-:W-:Y:S01]  /*51d0*/  UMOV UR9, UR33 ;  /* 0x0000002100097c82 */ /* 0x000fe20008000000 */
[----:B------:R-:W-:Y:S01]  /*51e0*/  IMAD.U32 R9, RZ, RZ, UR8 ;  /* 0x00000008ff097e24 */ /* 0x000fe2000f8e00ff */
[----:B------:R-:W-:Y:S02]  /*51f0*/  @!UP1 UIADD3 UR8, UPT, UPT, UR6, 0x1a00, URZ ;  /* 0x00001a0006089890 */ /* 0x000fe4000fffe0ff */
[----:B------:R-:W-:Y:S01]  /*5200*/  @!P4 R2UR UR18, R8 ;  /* 0x000000000812c2ca */ /* 0x000fe200000e0000 */
[----:B------:R-:W-:Y:S01]  /*5210*/  VOTEU.ALL UP1, P4 ;  /* 0x0000000000ff7886 */ /* 0x000fe20002020000 */
[----:B------:R-:W-:Y:S01]  /*5220*/  @!P4 R2UR UR19, R9 ;  /* 0x000000000913c2ca */ /* 0x000fe200000e0000 */
[----:B------:R-:W-:Y:S01]  /*5230*/  UMOV UR11, UR43 ;  /* 0x0000002b000b7c82 */ /* 0x000fe20008000000 */
[----:B------:R-:W-:Y:S01]  /*5240*/  UMOV UR12, UR52 ;  /* 0x00000034000c7c82 */ /* 0x000fe20008000000 */
[----:B------:R-:W-:Y:S01]  /*5250*/  UPRMT UR14, UR45, 0x654, UR33 ;  /* 0x000006542d0e7896 */ /* 0x000fe20008000021 */
[----:B------:R-:W-:Y:S05]  /*5260*/  @!P4 IADD3 R8, P0, PT, R32, 0x580, RZ ;  /* 0x000005802008c810 */ /* 0x000fea0007f1e0ff */
[----:B------:R-:W-:Y:S04]  /*5270*/  @!P4 IMAD.X R2, RZ, RZ, R33, P0 ;  /* 0x000000ffff02c224 */ /* 0x000fe800000e0621 */
[----:B------:R2:W-:Y:S01]  /*5280*/  @!UP2 UTMALDG.3D [UR32], [UR18], desc[UR16] ;  /* 0x000010201200a5b4 */ /* 0x0005e20008011000 */
[----:B------:R2:W-:Y:S01]  /*5290*/  @!UP1 UTMALDG.3D [UR8], [UR18], desc[UR16] ;  /* 0x00001008120095b4 */ /* 0x0005e20008011000 */
[----:B------:R2:W-:Y:S01]  /*52a0*/  @!P4 SYNCS.ARRIVE.TRANS64.RED.A0TR RZ, [UR6+0xd8], R0 ;  /* 0x0000d800ffffc9a7 */ /* 0x0005e20008300406 */
[----:B------:R-:W-:Y:S01]  /*52b0*/  SYNCS.ARRIVE.TRANS64.RED.A1T0 RZ, [UR14], RZ ;  /* 0x000000ffffff79a7 */ /* 0x000fe2000810040e */
[----:B------:R-:W4:Y:S02]  /*52c0*/  SYNCS.PHASECHK.TRANS64.TRYWAIT P2, [UR6+0x100], R14 ;  /* 0x0001000eff0075a7 */ /* 0x000f240008041106 */
[----:B--2-4-:R-:W-:Y:S05]  /*52d0*/  @!P2 BRA `(.L_x_104) ;  /* 0x00000048007ca947 */ /* 0x014fea0003800000 */
.L_x_216:
[----:B------:R-:W4:Y:S01]  /*52e0*/  LDC.64 R12, c[0x0][0xb18] ;  /* 0x0002c600ff0c7b82 */ /* 0x000f220000000a00 */
[----:B------:R-:W-:Y:S01]  /*52f0*/  @!P4 R2UR UR8, R2 ;  /* 0x000000000208c2ca */ /* 0x000fe200000e0000 */
[----:B------:R-:W-:Y:S01]  /*5300*/  VOTEU.ALL UP1, P4 ;  /* 0x0000000000ff7886 */ /* 0x000fe20002020000 */
[----:B------:R-:W-:Y:S01]  /*5310*/  @!P4 R2UR UR9, R8 ;  /* 0x000000000809c2ca */ /* 0x000fe200000e0000 */
[----:B------:R-:W-:Y:S01]  /*5320*/  VOTEU.ALL UP2, P4 ;  /* 0x0000000000ff7886 */ /* 0x000fe20002040000 */
[----:B------:R-:W-:Y:S03]  /*5330*/  UMOV UR16, 0x0 ;  /* 0x0000000000107882 */ /* 0x000fe60000000000 */
[----:B------:R-:W5:Y:S01]  /*5340*/  @!P1 LDC R2, c[0x0][0xb0c] ;  /* 0x0002c300ff029b82 */ /* 0x000f620000000800 */
[----:B------:R-:W-:Y:S01]  /*5350*/  @!UP1 UIADD3 UR26, UPT, UPT, UR42, 0x20, URZ ;  /* 0x000000202a1a9890 */ /* 0x000fe2000fffe0ff */
[----:B--2---:R-:W-:Y:S01]  /*5360*/  @!P4 IMAD.MOV.U32 R0, RZ, RZ, 0x1000 ;  /* 0x00001000ff00c424 */ /* 0x004fe200078e00ff */
[----:B------:R-:W-:Y:S01]  /*5370*/  @!UP1 UIADD3 UR24, UPT, UPT, UR6, 0x2200, URZ ;  /* 0x0000220006189890 */ /* 0x000fe2000fffe0ff */
[----:B------:R-:W-:Y:S01]  /*5380*/  @P3 SHF.R.U32.HI R26, RZ, 0x10, R21 ;  /* 0x00000010ff1a3819 */ /* 0x000fe20000011615 */
[----:B------:R-:W-:Y:S01]  /*5390*/  UMOV UR17, 0x10000000 ;  /* 0x1000000000117882 */ /* 0x000fe20000000000 */
[----:B------:R-:W-:Y:S01]  /*53a0*/  UMOV UR27, UR43 ;  /* 0x0000002b001b7c82 */ /* 0x000fe20008000000 */
[----:B------:R-:W-:Y:S01]  /*53b0*/  UMOV UR28, UR52 ;  /* 0x00000034001c7c82 */ /* 0x000fe20008000000 */
[----:B------:R-:W-:Y:S01]  /*53c0*/  IMAD.U32 R9, RZ, RZ, UR8 ;  /* 0x00000008ff097e24 */ /* 0x000fe2000f8e00ff */
[----:B------:R-:W-:Y:S01]  /*53d0*/  @!UP1 UIADD3 UR10, UPT, UPT, UR42, 0x60, URZ ;  /* 0x000000602a0a9890 */ /* 0x000fe2000fffe0ff */
[----:B------:R-:W-:Y:S01]  /*53e0*/  IMAD.U32 R8, RZ, RZ, UR9 ;  /* 0x00000009ff087e24 */ /* 0x000fe2000f8e00ff */
[----:B------:R-:W-:Y:S01]  /*53f0*/  @!UP1 UIADD3 UR8, UPT, UPT, UR6, 0x2a00, URZ ;  /* 0x00002a0006089890 */ /* 0x000fe2000fffe0ff */
[----:B------:R-:W-:Y:S01]  /*5400*/  VIADD R29, R29, 0x1 ;  /* 0x000000011d1d7836 */ /* 0x000fe20000000000 */
[----:B------:R-:W-:Y:S01]  /*5410*/  @!P4 R2UR UR19, R9 ;  /* 0x000000000913c2ca */ /* 0x000fe200000e0000 */
[----:B------:R-:W-:Y:S01]  /*5420*/  VOTEU.ALL UP1, P4 ;  /* 0x0000000000ff7886 */ /* 0x000fe20002020000 */
[----:B------:R-:W-:Y:S01]  /*5430*/  @!P4 R2UR UR18, R8 ;  /* 0x000000000812c2ca */ /* 0x000fe200000e0000 */
[----:B------:R-:W-:Y:S01]  /*5440*/  UMOV UR9, UR25 ;  /* 0x0000001900097c82 */ /* 0x000fe20008000000 */
[----:B------:R-:W2:Y:S01]  /*5450*/  LDC.64 R8, c[0x0][0xb10] ;  /* 0x0002c400ff087b82 */ /* 0x000ea20000000a00 */
[----:B------:R-:W-:Y:S01]  /*5460*/  UMOV UR11, UR43 ;  /* 0x0000002b000b7c82 */ /* 0x000fe20008000000 */
[----:B------:R-:W-:Y:S01]  /*5470*/  UMOV UR12, UR52 ;  /* 0x00000034000c7c82 */ /* 0x000fe20008000000 */
[----:B------:R-:W-:Y:S08]  /*5480*/  UPRMT UR14, UR45, 0x654, UR25 ;  /* 0x000006542d0e7896 */ /* 0x000ff00008000019 */
[----:B------:R1:W-:Y:S01]  /*5490*/  @!UP2 UTMALDG.3D [UR24], [UR18], desc[UR16] ;  /* 0x000010181200a5b4 */ /* 0x0003e20008011000 */
[----:B------:R1:W-:Y:S01]  /*54a0*/  @!UP1 UTMALDG.3D [UR8], [UR18], desc[UR16] ;  /* 0x00001008120095b4 */ /* 0x0003e20008011000 */
[----:B------:R3:W-:Y:S01]  /*54b0*/  @!P4 SYNCS.ARRIVE.TRANS64.RED.A0TR RZ, [UR6+0xe0], R0 ;  /* 0x0000e000ffffc9a7 */ /* 0x0007e20008300406 */
[C---:B--2---:R-:W-:Y:S01]  /*54c0*/  @!P1 IMAD.HI.U32 R8, R11.reuse, R8, RZ ;  /* 0x000000080b089227 */ /* 0x044fe200078e00ff */
[----:B----4-:R-:W-:Y:S02]  /*54d0*/  @!P1 ISETP.NE.AND P0, PT, R12, 0x1, PT ;  /* 0x000000010c00980c */ /* 0x010fe40003f05270 */
[----:B-----5:R-:W-:Y:S01]  /*54e0*/  @!P1 ISETP.NE.AND P2, PT, R2, 0x1, PT ;  /* 0x000000010200980c */ /* 0x020fe20003f45270 */
[C---:B------:R-:W-:Y:S01]  /*54f0*/  @!P1 IMAD.HI.U32 R13, R10.reuse, R13, RZ ;  /* 0x0000000d0a0d9227 */ /* 0x040fe200078e00ff */
[----:B------:R-:W-:Y:S04]  /*5500*/  @!P1 SHF.R.U32.HI R8, RZ, R9, R8 ;  /* 0x00000009ff089219 */ /* 0x000fe80000011608 */
[----:B------:R-:W-:Y:S01]  /*5510*/  @!P1 SEL R8, R11, R8, !P2 ;  /* 0x000000080b089207 */ /* 0x000fe20005000000 */
[----:B------:R-:W-:Y:S01]  /*5520*/  SYNCS.ARRIVE.TRANS64.RED.A1T0 RZ, [UR14], RZ ;  /* 0x000000ffffff79a7 */ /* 0x000fe2000810040e */
[----:B------:R-:W2:Y:S01]  /*5530*/  SYNCS.PHASECHK.TRANS64.TRYWAIT P5, [UR6+0x108], R14 ;  /* 0x0001080eff0075a7 */ /* 0x000ea200080a1106 */
[----:B---3--:R-:W3:Y:S02]  /*5540*/  @!P1 LDC R0, c[0x0][0xb20] ;  /* 0x0002c800ff009b82 */ /* 0x008ee40000000800 */
[----:B---3--:R-:W-:Y:S04]  /*5550*/  @!P1 SHF.R.U32.HI R0, RZ, R0, R13 ;  /* 0x00000000ff009219 */ /* 0x008fe8000001160d */
[----:B------:R-:W-:Y:S05]  /*5560*/  @!P1 SEL R9, R10, R0, !P0 ;  /* 0x000000000a099207 */ /* 0x000fea0004000000 */
[----:B------:R-:W-:Y:S02]  /*5570*/  @!P1 IMAD.IADD R0, R9, 0x1, -R8 ;  /* 0x0000000109009824 */ /* 0x000fe400078e0a08 */
[----:B------:R-:W-:Y:S02]  /*5580*/  @!P1 IMAD.IADD R8, R8, 0x1, -R9 ;  /* 0x0000000108089824 */ /* 0x000fe400078e0a09 */
[----:B------:R-:W-:Y:S02]  /*5590*/  @!P1 IMAD R11, R0, R2, R11 ;  /* 0x00000002000b9224 */ /* 0x000fe400078e020b */
[----:B------:R-:W-:Y:S01]  /*55a0*/  @!P1 IMAD R10, R8, R12, R10 ;  /* 0x0000000c080a9224 */ /* 0x000fe200078e020a */
[----:B-12---:R-:W-:Y:S06]  /*55b0*/  @!P5 BRA `(.L_x_105) ;  /* 0x0000004400dcd947 */ /* 0x006fec0003800000 */
.L_x_218:
[----:B------:R-:W-:Y:S01]  /*55c0*/  @!P4 IADD3 R2, P0, PT, R32, 0x580, RZ ;  /* 0x000005802002c810 */ /* 0x000fe20007f1e0ff */
[----:B------:R-:W-:Y:S01]  /*55d0*/  VOTEU.ALL UP1, P4 ;  /* 0x0000000000ff7886 */ /* 0x000fe20002020000 */
[----:B------:R-:W-:Y:S01]  /*55e0*/  VOTEU.ALL UP2, P4 ;  /* 0x0000000000ff7886 */ /* 0x000fe20002040000 */
[----:B------:R-:W-:Y:S01]  /*55f0*/  UMOV UR14, 0x0 ;  /* 0x00000000000e7882 */ /* 0x000fe20000000000 */
[----:B------:R-:W-:Y:S01]  /*5600*/  @!P4 R2UR UR9, R2 ;  /* 0x000000000209c2ca */ /* 0x000fe200000e0000 */
[----:B-1----:R-:W-:Y:S01]  /*5610*/  @!P4 IMAD.X R0, RZ, RZ, R33, P0 ;  /* 0x000000ffff00c224 */ /* 0x002fe200000e0621 */
[----:B------:R-:W-:Y:S01]  /*5620*/  @!UP1 UIADD3 UR17, UPT, UPT, UR6, 0xe8, URZ ;  /* 0x000000e806119890 */ /* 0x000fe2000fffe0ff */
[----:B------:R-:W-:Y:S01]  /*5630*/  ISETP.NE.AND P0, PT, R29, 0x2, PT ;  /* 0x000000021d00780c */ /* 0x000fe20003f05270 */
[----:B------:R-:W-:Y:S01]  /*5640*/  @!UP1 UIADD3 UR18, UPT, UPT, UR42, 0x30, URZ ;  /* 0x000000302a129890 */ /* 0x000fe2000fffe0ff */
[----:B------:R-:W-:Y:S01]  /*5650*/  LOP3.LUT R30, R30, 0x1, RZ, 0x3c, !PT ;  /* 0x000000011e1e7812 */ /* 0x000fe200078e3cff */
[----:B------:R-:W-:Y:S01]  /*5660*/  @!UP1 UIADD3 UR16, UPT, UPT, UR6, 0x3200, URZ ;  /* 0x0000320006109890 */ /* 0x000fe2000fffe0ff */
[----:B------:R-:W-:Y:S01]  /*5670*/  @!P4 R2UR UR8, R0 ;  /* 0x000000000008c2ca */ /* 0x000fe200000e0000 */
[----:B------:R-:W-:Y:S01]  /*5680*/  UMOV UR15, 0x10000000 ;  /* 0x10000000000f7882 */ /* 0x000fe20000000000 */
[----:B------:R-:W-:Y:S01]  /*5690*/  UMOV UR19, UR43 ;  /* 0x0000002b00137c82 */ /* 0x000fe20008000000 */
[----:B------:R-:W-:Y:S01]  /*56a0*/  UMOV UR20, UR52 ;  /* 0x0000003400147c82 */ /* 0x000fe20008000000 */
[----:B------:R-:W-:Y:S01]  /*56b0*/  @!UP1 UIADD3 UR10, UPT, UPT, UR42, 0x70, URZ ;  /* 0x000000702a0a9890 */ /* 0x000fe2000fffe0ff */
[----:B------:R-:W-:Y:S01]  /*56c0*/  SEL R0, RZ, 0x1, P0 ;  /* 0x00000001ff007807 */ /* 0x000fe20000000000 */
[----:B------:R-:W-:Y:S01]  /*56d0*/  IMAD.U32 R8, RZ, RZ, UR9 ;  /* 0x00000009ff087e24 */ /* 0x000fe2000f8e00ff */
[----:B------:R-:W-:Y:S01]  /*56e0*/  UMOV UR11, UR43 ;  /* 0x0000002b000b7c82 */ /* 0x000fe20008000000 */
[----:B------:R-:W-:Y:S01]  /*56f0*/  UMOV UR12, UR52 ;  /* 0x00000034000c7c82 */ /* 0x000fe20008000000 */
[----:B------:R-:W-:Y:S01]  /*5700*/  UMOV UR9, UR17 ;  /* 0x0000001100097c82 */ /* 0x000fe20008000000 */
[----:B------:R-:W-:Y:S01]  /*5710*/  @P3 R2UR UR52, R26 ;  /* 0x000000001a3432ca */ /* 0x000fe200000e0000 */
[----:B------:R-:W-:Y:S01]  /*5720*/  IMAD.IADD R15, R10, 0x1, R64 ;  /* 0x000000010a0f7824 */ /* 0x000fe200078e0240 */
[----:B------:R-:W-:Y:S01]  /*5730*/  @!P4 R2UR UR22, R8 ;  /* 0x000000000816c2ca */ /* 0x000fe200000e0000 */
[----:B------:R-:W-:Y:S01]  /*5740*/  IMAD.U32 R9, RZ, RZ, UR8 ;  /* 0x00000008ff097e24 */ /* 0x000fe2000f8e00ff */
[----:B------:R-:W-:Y:S01]  /*5750*/  @!UP1 UIADD3 UR8, UPT, UPT, UR6, 0x3a00, URZ ;  /* 0x00003a0006089890 */ /* 0x000fe2000fffe0ff */
[----:B------:R-:W-:Y:S01]  /*5760*/  LOP3.LUT R27, R27, R0, RZ, 0x3c, !PT ;  /* 0x000000001b1b7212 */ /* 0x000fe200078e3cff */
[----:B------:R-:W-:Y:S01]  /*5770*/  VOTEU.ALL UP1, P4 ;  /* 0x0000000000ff7886 */ /* 0x000fe20002020000 */
[----:B------:R-:W-:Y:S01]  /*5780*/  IMAD.IADD R14, R11, 0x1, R65 ;  /* 0x000000010b0e7824 */ /* 0x000fe200078e0241 */
[----:B------:R-:W-:Y:S02]  /*5790*/  @!P4 R2UR UR23, R9 ;  /* 0x000000000917c2ca */ /* 0x000fe400000e0000 */
[----:B------:R-:W-:Y:S11]  /*57a0*/  SEL R29, R29, RZ, P0 ;  /* 0x000000ff1d1d7207 */ /* 0x000ff60000000000 */
[----:B------:R4:W-:Y:S01]  /*57b0*/  @!UP2 UTMALDG.3D [UR16], [UR22], desc[UR14] ;  /* 0x00000e101600a5b4 */ /* 0x0009e20008011000 */
[----:B------:R4:W-:Y:S01]  /*57c0*/  @!UP1 UTMALDG.3D [UR8], [UR22], desc[UR14] ;  /* 0x00000e08160095b4 */ /* 0x0009e20008011000 */
[----:B------:R4:W-:Y:S01]  /*57d0*/  @!P4 SYNCS.ARRIVE.TRANS64.RED.A0TR RZ, [UR6+0xe8], R25 ;  /* 0x0000e819ffffc9a7 */ /* 0x0009e20008300406 */
[----:B------:R-:W-:Y:S01]  /*57e0*/  UPLOP3.LUT UP1, UPT, UPT, UPT, UPT, 0x80, 0x8 ;  /* 0x000000000008789c */ /* 0x000fe20003f2f070 */
[----:B------:R-:W-:Y:S01]  /*57f0*/  SYNCS.ARRIVE.TRANS64.RED.A1T0 RZ, [UR7], RZ ;  /* 0x000000ffffff79a7 */ /* 0x000fe20008100407 */
[----:B------:R-:W-:Y:S09]  /*5800*/  @P3 BRA `(.L_x_106) ;  /* 0xfffffff000303947 */ /* 0x000ff2000383ffff */
[----:B------:R-:W-:-:S04]  /*5810*/  SHF.L.U32 R2, R30, 0x1f, RZ ;  /* 0x0000001f1e027819 */ /* 0x000fc800000006ff */
[----:B------:R-:W1:Y:S02]  /*5820*/  SYNCS.PHASECHK.TRANS64.TRYWAIT P0, [UR6+0xf0], R2 ;  /* 0x0000f002ff0075a7 */ /* 0x000e640008001106 */
[----:B-1----:R-:W-:Y:S05]  /*5830*/  @!P0 BRA `(.L_x_107) ;  /* 0x0000004400548947 */ /* 0x002fea0003800000 */
.L_x_220:
[----:B------:R-:W2:Y:S02]  /*5840*/  SYNCS.PHASECHK.TRANS64.TRYWAIT P0, [UR6+0xf8], R2 ;  /* 0x0000f802ff0075a7 */ /* 0x000ea40008001106 */
[----:B--2---:R-:W-:Y:S05]  /*5850*/  @!P0 BRA `(.L_x_108) ;  /* 0x0000004400648947 */ /* 0x004fea0003800000 */
.L_x_222:
[----:B------:R-:W2:Y:S02]  /*5860*/  SYNCS.PHASECHK.TRANS64.TRYWAIT P0, [UR6+0x100], R2 ;  /* 0x00010002ff0075a7 */ /* 0x000ea40008001106 */
[----:B--2---:R-:W-:Y:S05]  /*5870*/  @!P0 BRA `(.L_x_109) ;  /* 0x0000004400748947 */ /* 0x004fea0003800000 */
.L_x_224:
[----:B-1----:R-:W-:-:S07]  /*5880*/  MOV R0, UR6 ;  /* 0x0000000600007c02 */ /* 0x002fce0008000f00 */
.L_x_110:
[----:B-1----:R-:W-:-:S04]  /*5890*/  SHF.L.U32 R2, R30, 0x1f, RZ ;  /* 0x0000001f1e027819 */ /* 0x002fc800000006ff */
[----:B------:R1:W2:Y:S03]  /*58a0*/  SYNCS.PHASECHK.TRANS64.TRYWAIT P0, [R0+URZ+0x108], R2 ;  /* 0x00010802000075a7 */ /* 0x0002a600080011ff */
[----:B--2---:R-:W-:Y:S05]  /*58b0*/  @!P0 NANOSLEEP.SYNCS 0x989680 ;  /* 0x009896800000895d */ /* 0x004fea0003900000 */
[----:B------:R-:W2:Y:S02]  /*58c0*/  @!P0 SYNCS.PHASECHK.TRANS64 P0, [R0+URZ+0x108], R2 ;  /* 0x00010802000085a7 */ /* 0x000ea400080010ff */
[----:B--2-4-:R-:W-:Y:S05]  /*58d0*/  @P0 EXIT ;  /* 0x000000000000094d */ /* 0x014fea0003800000 */
[----:B------:R-:W-:Y:S05]  /*58e0*/  BRA `(.L_x_110) ;  /* 0xfffffffc00e87947 */ /* 0x000fea000383ffff */
.L_x_95:
[----:B------:R-:W-:-:S06]  /*58f0*/  UISETP.GE.AND UP1, UPT, UR10, 0x4, UPT ;  /* 0x000000040a00788c */ /* 0x000fcc000bf26270 */
[----:B------:R-:W-:-:S13]  /*5900*/  PLOP3.LUT P0, PT, PT, PT, UP1, 0x80, 0x8 ;  /* 0x000000000008781c */ /* 0x000fda0003f0f018 */
[----:B------:R-:W-:Y:S05]  /*5910*/  @!P0 EXIT ;  /* 0x000000000000894d */ /* 0x000fea0003800000 */
[----:B------:R-:W-:Y:S01]  /*5920*/  BAR.SYNC.DEFER_BLOCKING 0x6, 0xa0 ;  /* 0x0182800000007b1d */ /* 0x000fe20000010000 */
[C---:B------:R-:W-:Y:S01]  /*5930*/  IMAD.SHL.U32 R71, R79.reuse, 0x10, RZ ;  /* 0x000000104f477824 */ /* 0x040fe200078e00ff */
[----:B------:R-:W-:Y:S01]  /*5940*/  LOP3.LUT R78, R2, 0x20, R79, 0xf8, !PT ;  /* 0x00000020024e7812 */ /* 0x000fe200078ef84f */
[C---:B------:R-:W-:Y:S01]  /*5950*/  IMAD.SHL.U32 R3, R79.reuse, 0x2, RZ ;  /* 0x000000024f037824 */ /* 0x040fe200078e00ff */
[----:B------:R-:W-:Y:S01]  /*5960*/  LOP3.LUT R80, R79, 0x60, RZ, 0xc0, !PT ;  /* 0x000000604f507812 */ /* 0x000fe200078ec0ff */
[----:B------:R-:W-:Y:S01]  /*5970*/  IMAD.SHL.U32 R5, R72, 0x200, RZ ;  /* 0x0000020048057824 */ /* 0x000fe200078e00ff */
[----:B------:R-:W-:Y:S02]  /*5980*/  UMOV UR44, 0x400 ;  /* 0x00000400002c7882 */ /* 0x000fe40000000000 */
[----:B------:R-:W1:Y:S01]  /*5990*/  LDC R69, c[0x0][0x370] ;  /* 0x0000dc00ff457b82 */ /* 0x000e620000000800 */
[----:B------:R-:W-:Y:S01]  /*59a0*/  ULEA UR44, UR45, UR44, 0x18 ;  /* 0x0000002c2d2c7291 */ /* 0x000fe2000f8ec0ff */
[----:B------:R-:W-:Y:S01]  /*59b0*/  LOP3.LUT R4, R71, 0x40, RZ, 0xc0, !PT ;  /* 0x0000004047047812 */ /* 0x000fe200078ec0ff */
[----:B------:R-:W-:Y:S01]  /*59c0*/  IMAD.U32 R53, R79, 0x10000, RZ ;  /* 0x000100004f357824 */ /* 0x000fe200078e00ff */
[C---:B------:R-:W-:Y:S01]  /*59d0*/  LOP3.LUT R70, R71.reuse, 0x5b0, RZ, 0xc0, !PT ;  /* 0x000005b047467812 */ /* 0x040fe200078ec0ff */
[----:B------:R-:W-:Y:S01]  /*59e0*/  UIADD3 UR4, UPT, UPT, UR44, 0x200, URZ ;  /* 0x000002002c047890 */ /* 0x000fe2000fffe0ff */
[----:B------:R-:W-:Y:S01]  /*59f0*/  LOP3.LUT R3, R4, 0x8, R3, 0xf8, !PT ;  /* 0x0000000804037812 */ /* 0x000fe200078ef803 */
[----:B------:R-:W-:Y:S01]  /*5a00*/  IMAD.SHL.U32 R4, R72, 0x200000, RZ ;  /* 0x0020000048047824 */ /* 0x000fe200078e00ff */
[----:B------:R-:W2:Y:S01]  /*5a10*/  LDC R30, c[0x0][0xb0c] ;  /* 0x0002c300ff1e7b82 */ /* 0x000ea20000000800 */
[----:B------:R-:W-:Y:S01]  /*5a20*/  LOP3.LUT R70, R70, 0x200, R5, 0xf8, !PT ;  /* 0x0000020046467812 */ /* 0x000fe200078ef805 */
[----:B------:R-:W-:Y:S01]  /*5a30*/  IMAD.MOV.U32 R77, RZ, RZ, 0x1 ;  /* 0x00000001ff4d7424 */ /* 0x000fe200078e00ff */
[----:B------:R-:W-:Y:S01]  /*5a40*/  LOP3.LUT P0, RZ, R71, 0x40, RZ, 0xc0, !PT ;  /* 0x0000004047ff7812 */ /* 0x000fe2000780c0ff */
[----:B------:R-:W-:Y:S01]  /*5a50*/  IMAD.MOV.U32 R52, RZ, RZ, RZ ;  /* 0x000000ffff347224 */ /* 0x000fe200078e00ff */
[----:B------:R-:W-:Y:S01]  /*5a60*/  LOP3.LUT R4, R4, 0x200000, RZ, 0xc0, !PT ;  /* 0x0020000004047812 */ /* 0x000fe200078ec0ff */
[----:B------:R-:W-:Y:S01]  /*5a70*/  IMAD.MOV.U32 R76, RZ, RZ, RZ ;  /* 0x000000ffff4c7224 */ /* 0x000fe200078e00ff */
[----:B------:R-:W-:Y:S01]  /*5a80*/  LOP3.LUT R70, R70, R3, RZ, 0xfc, !PT ;  /* 0x0000000346467212 */ /* 0x000fe200078efcff */
[----:B------:R-:W3:Y:S01]  /*5a90*/  LDC R67, c[0x0][0xb20] ;  /* 0x0002c800ff437b82 */ /* 0x000ee20000000800 */
[----:B------:R-:W4:Y:S01]  /*5aa0*/  LDS R0, [UR44+0x1d0] ;  /* 0x0001d02cff007984 */ /* 0x000f220008000800 */
[----:B------:R-:W-:Y:S01]  /*5ab0*/  LOP3.LUT R53, R4, 0x400000, R53, 0xf8, !PT ;  /* 0x0040000004357812 */ /* 0x000fe200078ef835 */
[----:B------:R-:W-:Y:S01]  /*5ac0*/  IMAD.MOV.U32 R82, RZ, RZ, RZ ;  /* 0x000000ffff527224 */ /* 0x000fe200078e00ff */
[----:B------:R-:W-:Y:S01]  /*5ad0*/  P2R R3, PR, RZ, 0x1 ;  /* 0x00000001ff037803 */ /* 0x000fe20000000000 */
[----:B------:R-:W-:Y:S01]  /*5ae0*/  IMAD.MOV.U32 R75, RZ, RZ, RZ ;  /* 0x000000ffff4b7224 */ /* 0x000fe200078e00ff */
[----:B------:R-:W-:Y:S01]  /*5af0*/  LOP3.LUT R79, R79, 0x40, RZ, 0xc0, !PT ;  /* 0x000000404f4f7812 */ /* 0x000fe200078ec0ff */
[----:B------:R-:W-:Y:S01]  /*5b00*/  IMAD.U32 R73, RZ, RZ, UR4 ;  /* 0x00000004ff497e24 */ /* 0x000fe2000f8e00ff */
[----:B------:R-:W1:Y:S01]  /*5b10*/  LDC R29, c[0x0][0xb30] ;  /* 0x0002cc00ff1d7b82 */ /* 0x000e620000000800 */
[----:B------:R-:W1:Y:S01]  /*5b20*/  LDCU.64 UR54, c[0x0][0x348] ;  /* 0x00006900ff3677ac */ /* 0x000e620008000a00 */
[----:B------:R-:W1:Y:S06]  /*5b30*/  LDCU UR49, c[0x0][0x388] ;  /* 0x00007100ff3177ac */ /* 0x000e6c0008000800 */
[----:B------:R-:W1:Y:S01]  /*5b40*/  LDC.64 R62, c[0x0][0xb10] ;  /* 0x0002c400ff3e7b82 */ /* 0x000e620000000a00 */
[----:B------:R-:W1:Y:S01]  /*5b50*/  LDCU UR48, c[0x0][0x384] ;  /* 0x00007080ff3077ac */ /* 0x000e620008000800 */
[----:B------:R-:W1:Y:S06]  /*5b60*/  LDCU.64 UR40, c[0x0][0x888] ;  /* 0x00011100ff2877ac */ /* 0x000e6c0008000a00 */
[----:B------:R-:W1:Y:S01]  /*5b70*/  LDC.64 R24, c[0x0][0xb18] ;  /* 0x0002c600ff187b82 */ /* 0x000e620000000a00 */
[----:B------:R-:W1:Y:S01]  /*5b80*/  LDCU.64 UR42, c[0x0][0x8c0] ;  /* 0x00011800ff2a77ac */ /* 0x000e620008000a00 */
[----:B------:R-:W-:Y:S01]  /*5b90*/  UMOV UR50, URZ ;  /* 0x000000ff00327c82 */ /* 0x000fe20008000000 */
[----:B------:R-:W-:-:S05]  /*5ba0*/  UMOV UR51, URZ ;  /* 0x000000ff00337c82 */ /* 0x000fca0008000000 */
[----:B------:R-:W1:Y:S08]  /*5bb0*/  LDC.64 R58, c[0x0][0x888] ;  /* 0x00022200ff3a7b82 */ /* 0x000e700000000a00 */
[----:B------:R-:W1:Y:S01]  /*5bc0*/  LDC.64 R22, c[0x0][0xb28] ;  /* 0x0002ca00ff167b82 */ /* 0x000e620000000a00 */
[----:B----4-:R-:W-:-:S07]  /*5bd0*/  IMAD.IADD R53, R0, 0x1, R53 ;  /* 0x0000000100357824 */ /* 0x010fce00078e0235 */
[----:B------:R-:W4:Y:S08]  /*5be0*/  LDC.64 R60, c[0x0][0x890] ;  /* 0x00022400ff3c7b82 */ /* 0x000f300000000a00 */
[----:B------:R-:W1:Y:S08]  /*5bf0*/  LDC.64 R56, c[0x0][0x8b0] ;  /* 0x00022c00ff387b82 */ /* 0x000e700000000a00 */
[----:B------:R-:W1:Y:S08]  /*5c00*/  LDC.64 R54, c[0x0][0x8a8] ;  /* 0x00022a00ff367b82 */ /* 0x000e700000000a00 */
[----:B------:R-:W1:Y:S08]  /*5c10*/  LDC.64 R26, c[0x0][0x8d0] ;  /* 0x00023400ff1a7b82 */ /* 0x000e700000000a00 */
[----:B--23--:R-:W1:Y:S02]  /*5c20*/  LDC R68, c[0x0][0x374] ;  /* 0x0000dd00ff447b82 */ /* 0x00ce640000000800 */
.L_x_156:
[C---:B------:R-:W-:Y:S02]  /*5c30*/  LEA R0, R82.reuse, UR44, 0x3 ;  /* 0x0000002c52007c11 */ /* 0x040fe4000f8e18ff */
[----:B------:R-:W-:Y:S02]  /*5c40*/  SHF.L.U32 R2, R75, 0x1f, RZ ;  /* 0x0000001f4b027819 */ /* 0x000fe400000006ff */
[----:B------:R-:W-:Y:S02]  /*5c50*/  LEA R16, R82, UR44, 0x4 ;  /* 0x0000002c52107c11 */ /* 0x000fe4000f8e20ff */
[----:B------:R-:W2:Y:S02]  /*5c60*/  SYNCS.PHASECHK.TRANS64.TRYWAIT P0, [R0+URZ+0x120], R2 ;  /* 0x00012002000075a7 */ /* 0x000ea400080011ff */
[----:B-12---:R-:W-:Y:S05]  /*5c70*/  @!P0 BRA `(.L_x_111) ;  /* 0x00000040008c8947 */ /* 0x006fea0003800000 */
.L_x_225:
[----:B------:R-:W3:Y:S01]  /*5c80*/  LDC.64 R10, c[0x0][0xb10] ;  /* 0x0002c400ff0a7b82 */ /* 0x000ee20000000a00 */
[----:B------:R-:W4:Y:S01]  /*5c90*/  LDS.128 R16, [R16+0x1b0] ;  /* 0x0001b00010107984 */ /* 0x000f220000000c00 */
[----:B-1----:R-:W-:Y:S01]  /*5ca0*/  ISETP.NE.AND P1, PT, R29, 0x1, PT ;  /* 0x000000011d00780c */ /* 0x002fe20003f25270 */
[----:B--2---:R-:W-:Y:S01]  /*5cb0*/  VIADD R0, R0, 0x130 ;  /* 0x0000013000007836 */ /* 0x004fe20000000000 */
[----:B------:R-:W-:Y:S04]  /*5cc0*/  ISETP.GE.AND P0, PT, R28, 0x1, PT ;  /* 0x000000011c00780c */ /* 0x000fe80003f06270 */
[----:B------:R-:W1:Y:S01]  /*5cd0*/  LDC.64 R8, c[0x0][0xb18] ;  /* 0x0002c600ff087b82 */ /* 0x000e620000000a00 */
[----:B------:R-:W-:Y:S01]  /*5ce0*/  PRMT R0, RZ, 0x654, R0 ;  /* 0x00000654ff007816 */ /* 0x000fe20000000000 */
[----:B------:R-:W-:Y:S01]  /*5cf0*/  @!PT LDS RZ, [RZ] ;  /* 0x00000000fffff984 */ /* 0x000fe20000000800 */
[----:B------:R-:W-:Y:S01]  /*5d00*/  @!PT LDS RZ, [RZ] ;  /* 0x00000000fffff984 */ /* 0x000fe20000000800 */
[----:B------:R-:W-:Y:S01]  /*5d10*/  @!PT LDS RZ, [RZ] ;  /* 0x00000000fffff984 */ /* 0x000fe20000000800 */
[----:B------:R-:W-:Y:S01]  /*5d20*/  @!PT LDS RZ, [RZ] ;  /* 0x00000000fffff984 */ /* 0x000fe20000000800 */
[----:B------:R2:W-:Y:S06]  /*5d30*/  MEMBAR.ALL.CTA ;  /* 0x0000000000007992 */ /* 0x0005ec0000008000 */
[----:B--2---:R-:W2:Y:S01]  /*5d40*/  FENCE.VIEW.ASYNC.S ;  /* 0x00000000000073c6 */ /* 0x004ea20000000000 */
[----:B------:R-:W1:Y:S08]  /*5d50*/  @!P1 LDC R12, c[0x0][0xb20] ;  /* 0x0002c800ff0c9b82 */ /* 0x000e700000000800 */
[----:B------:R-:W1:Y:S01]  /*5d60*/  @!P1 LDC R7, c[0x0][0xb0c] ;  /* 0x0002c300ff079b82 */ /* 0x000e620000000800 */
[----:B--2---:R2:W-:Y:S01]  /*5d70*/  SYNCS.ARRIVE.TRANS64.RED.A1T0 RZ, [R0+URZ], RZ ;  /* 0x000000ff00ff79a7 */ /* 0x0045e200081004ff */
[----:B----4-:R-:W-:Y:S04]  /*5d80*/  LOP3.LUT P4, RZ, R18, 0x1, RZ, 0xc0, !PT ;  /* 0x0000000112ff7812 */ /* 0x010fe8000788c0ff */
[----:B------:R-:W-:Y:S09]  /*5d90*/  P2R R81, PR, RZ, 0x10 ;  /* 0x00000010ff517803 */ /* 0x000ff20000000000 */
[----:B------:R-:W-:Y:S02]  /*5da0*/  @P4 MOV R32, R16 ;  /* 0x0000001000204202 */ /* 0x000fe40000000f00 */
[----:B------:R-:W-:Y:S01]  /*5db0*/  @P4 LOP3.LUT R31, R17, 0xffff, RZ, 0xc0, !PT ;  /* 0x0000ffff111f4812 */ /* 0x000fe200078ec0ff */
[----:B--23--:R-:W-:Y:S06]  /*5dc0*/  @!P0 BRA `(.L_x_112) ;  /* 0x0000000000a48947 */ /* 0x00cfec0003800000 */
[----:B------:R-:W-:Y:S01]  /*5dd0*/  IMAD.HI.U32 R0, R68, R25, RZ ;  /* 0x0000001944007227 */ /* 0x000fe200078e00ff */
[----:B------:R-:W-:Y:S02]  /*5de0*/  ISETP.NE.AND P0, PT, R24, 0x1, PT ;  /* 0x000000011800780c */ /* 0x000fe40003f05270 */
[----:B------:R-:W-:Y:S01]  /*5df0*/  ISETP.NE.AND P2, PT, R28, 0x1, PT ;  /* 0x000000011c00780c */ /* 0x000fe20003f45270 */
[----:B------:R-:W-:Y:S01]  /*5e00*/  IMAD.HI.U32 R4, R69, R62, RZ ;  /* 0x0000003e45047227 */ /* 0x000fe200078e00ff */
[----:B------:R-:W-:Y:S02]  /*5e10*/  SHF.R.U32.HI R0, RZ, R67, R0 ;  /* 0x00000043ff007219 */ /* 0x000fe40000011600 */
[----:B------:R-:W-:Y:S01]  /*5e20*/  ISETP.NE.AND P3, PT, R30, 0x1, PT ;  /* 0x000000011e00780c */ /* 0x000fe20003f65270 */
[----:B------:R-:W-:Y:S01]  /*5e30*/  IMAD.HI.U32 R6, R31, R25, RZ ;  /* 0x000000191f067227 */ /* 0x000fe200078e00ff */
[-C--:B------:R-:W-:Y:S02]  /*5e40*/  SHF.R.U32.HI R4, RZ, R63.reuse, R4 ;  /* 0x0000003fff047219 */ /* 0x080fe40000011604 */
[----:B------:R-:W-:Y:S01]  /*5e50*/  SEL R0, R68, R0, !P0 ;  /* 0x0000000044007207 */ /* 0x000fe20004000000 */
[----:B------:R-:W-:Y:S01]  /*5e60*/  IMAD.HI.U32 R5, R32, R62, RZ ;  /* 0x0000003e20057227 */ /* 0x000fe200078e00ff */
[----:B------:R-:W-:Y:S03]  /*5e70*/  SEL R4, R69, R4, !P3 ;  /* 0x0000000445047207 */ /* 0x000fe60005800000 */
[-C--:B------:R-:W-:Y:S01]  /*5e80*/  IMAD.HI.U32 R3, R0, R22.reuse, RZ ;  /* 0x0000001600037227 */ /* 0x080fe200078e00ff */
[----:B------:R-:W-:Y:S03]  /*5e90*/  SHF.R.U32.HI R5, RZ, R63, R5 ;  /* 0x0000003fff057219 */ /* 0x000fe60000011605 */
[----:B------:R-:W-:Y:S01]  /*5ea0*/  IMAD.HI.U32 R2, R4, R22, RZ ;  /* 0x0000001604027227 */ /* 0x000fe200078e00ff */
[----:B------:R-:W-:Y:S02]  /*5eb0*/  @P2 SHF.R.U32.HI R0, RZ, R23, R3 ;  /* 0x00000017ff002219 */ /* 0x000fe40000011603 */
[----:B------:R-:W-:Y:S02]  /*5ec0*/  SHF.R.U32.HI R3, RZ, R67, R6 ;  /* 0x00000043ff037219 */ /* 0x000fe40000011606 */
[----:B------:R-:W-:Y:S01]  /*5ed0*/  @P2 SHF.R.U32.HI R4, RZ, R23, R2 ;  /* 0x00000017ff042219 */ /* 0x000fe20000011602 */
[----:B------:R-:W-:Y:S01]  /*5ee0*/  IMAD R0, R28, R0, RZ ;  /* 0x000000001c007224 */ /* 0x000fe200078e02ff */
[----:B------:R-:W-:Y:S02]  /*5ef0*/  SEL R3, R31, R3, !P0 ;  /* 0x000000031f037207 */ /* 0x000fe40004000000 */
[----:B------:R-:W-:Y:S01]  /*5f00*/  SEL R2, R32, R5, !P3 ;  /* 0x0000000520027207 */ /* 0x000fe20005800000 */
[----:B------:R-:W-:Y:S01]  /*5f10*/  IMAD R5, R28, R4, RZ ;  /* 0x000000041c057224 */ /* 0x000fe200078e02ff */
[C---:B------:R-:W-:Y:S01]  /*5f20*/  ISETP.GE.AND P0, PT, R3.reuse, R0, PT ;  /* 0x000000000300720c */ /* 0x040fe20003f06270 */
[C---:B------:R-:W-:Y:S03]  /*5f30*/  IMAD.HI.U32 R0, R3.reuse, R22, RZ ;  /* 0x0000001603007227 */ /* 0x040fe600078e00ff */
[C---:B------:R-:W-:Y:S02]  /*5f40*/  ISETP.GE.OR P0, PT, R2.reuse, R5, P0 ;  /* 0x000000050200720c */ /* 0x040fe40000706670 */
[----:B------:R-:W-:Y:S04]  /*5f50*/  SHF.R.U32.HI R0, RZ, R23, R0 ;  /* 0x00000017ff007219 */ /* 0x000fe80000011600 */
[C---:B------:R-:W-:Y:S05]  /*5f60*/  SEL R6, R3.reuse, R0, !P2 ;  /* 0x0000000003067207 */ /* 0x040fea0005000000 */
        /* <DEDUP_REMOVED lines=14> */
[----:B------:R-:W-:Y:S07]  /*6050*/  IMAD R31, R3, R24, R31 ;  /* 0x00000018031f7224 */ /* 0x000fee00078e021f */
.L_x_112:
[----:B-1----:R-:W-:Y:S01]  /*6060*/  @!P1 ISETP.NE.AND P0, PT, R8, 0x1, PT ;  /* 0x000000010800980c */ /* 0x002fe20003f05270 */
[----:B------:R-:W-:Y:S01]  /*6070*/  @!P1 IMAD.HI.U32 R2, R31, R9, RZ ;  /* 0x000000091f029227 */ /* 0x000fe200078e00ff */
[----:B------:R-:W-:Y:S01]  /*6080*/  R2UR UR38, R14 ;  /* 0x000000000e2672ca */ /* 0x000fe200000e0000 */
[----:B------:R-:W-:Y:S01]  /*6090*/  BSSY.RECONVERGENT B6, `(.L_x_113) ;  /* 0x0000031000067945 */ /* 0x000fe20003800200 */
[----:B------:R-:W-:Y:S01]  /*60a0*/  R2UR UR37, R15 ;  /* 0x000000000f2572ca */ /* 0x000fe200000e0000 */
[----:B------:R-:W-:Y:S01]  /*60b0*/  @!P1 IMAD.HI.U32 R0, R32, R10, RZ ;  /* 0x0000000a20009227 */ /* 0x000fe200078e00ff */
[----:B------:R-:W-:Y:S02]  /*60c0*/  @!P1 SHF.R.U32.HI R2, RZ, R12, R2 ;  /* 0x0000000cff029219 */ /* 0x000fe40000011602 */
[----:B------:R-:W-:Y:S01]  /*60d0*/  @!P1 ISETP.NE.AND P2, PT, R7, 0x1, PT ;  /* 0x000000010700980c */ /* 0x000fe20003f45270 */
[----:B------:R-:W-:Y:S01]  /*60e0*/  VIADD R82, R82, 0x1 ;  /* 0x0000000152527836 */ /* 0x000fe20000000000 */
[----:B------:R-:W-:Y:S02]  /*60f0*/  @!P1 SEL R2, R31, R2, !P0 ;  /* 0x000000021f029207 */ /* 0x000fe40004000000 */
[----:B------:R-:W-:Y:S02]  /*6100*/  @!P1 SHF.R.U32.HI R0, RZ, R11, R0 ;  /* 0x0000000bff009219 */ /* 0x000fe40000011600 */
[----:B------:R-:W-:Y:S01]  /*6110*/  LOP3.LUT P0, RZ, R73, 0x90, RZ, 0xc0, !PT ;  /* 0x0000009049ff7812 */ /* 0x000fe2000780c0ff */
[----:B------:R-:W-:Y:S01]  /*6120*/  USHF.L.U32 UR38, UR38, 0x6, URZ ;  /* 0x0000000626267899 */ /* 0x000fe200080006ff */
[----:B------:R-:W-:Y:S01]  /*6130*/  @!P1 SEL R3, R32, R0, !P2 ;  /* 0x0000000020039207 */ /* 0x000fe20005000000 */
[----:B------:R-:W-:Y:S01]  /*6140*/  USHF.L.U32 UR37, UR37, 0x7, URZ ;  /* 0x0000000725257899 */ /* 0x000fe200080006ff */
[----:B------:R-:W-:Y:S03]  /*6150*/  @P4 SHF.R.U32.HI R74, RZ, 0x10, R17 ;  /* 0x00000010ff4a4819 */ /* 0x000fe60000011611 */
[----:B------:R-:W-:Y:S02]  /*6160*/  @!P1 IMAD.IADD R0, R2, 0x1, -R3 ;  /* 0x0000000102009824 */ /* 0x000fe400078e0a03 */
[----:B------:R-:W-:Y:S02]  /*6170*/  @!P1 IMAD.IADD R2, R3, 0x1, -R2 ;  /* 0x0000000103029824 */ /* 0x000fe400078e0a02 */
[----:B------:R-:W-:Y:S02]  /*6180*/  @!P1 IMAD R32, R0, R7, R32 ;  /* 0x0000000700209224 */ /* 0x000fe400078e0220 */
[----:B------:R-:W-:Y:S01]  /*6190*/  @!P1 IMAD R31, R2, R8, R31 ;  /* 0x00000008021f9224 */ /* 0x000fe200078e021f */
[----:B------:R-:W-:Y:S06]  /*61a0*/  @!P0 BRA `(.L_x_114) ;  /* 0x00000000007c8947 */ /* 0x000fec0003800000 */
[----:B------:R-:W1:Y:S01]  /*61b0*/  LDCU.64 UR8, c[0x4][0x80] ;  /* 0x01001000ff0877ac */ /* 0x000e620008000a00 */
[----:B------:R-:W-:Y:S01]  /*61c0*/  MOV R2, 0x0 ;  /* 0x0000000000027802 */ /* 0x000fe20000000f00 */
[----:B------:R-:W-:Y:S02]  /*61d0*/  HFMA2 R12, -RZ, RZ, 0, 5.9604644775390625e-08 ;  /* 0x00000001ff0c7431 */ /* 0x000fe400000001ff */
[----:B------:R-:W-:Y:S01]  /*61e0*/  IMAD.MOV.U32 R8, RZ, RZ, 0x70 ;  /* 0x00000070ff087424 */ /* 0x000fe200078e00ff */
[----:B------:R2:W3:Y:S01]  /*61f0*/  LDC.64 R14, c[0x4][R2] ;  /* 0x01000000020e7b82 */ /* 0x0004e20000000a00 */
[----:B------:R-:W4:Y:S01]  /*6200*/  LDCU.64 UR6, c[0x4][0x88] ;  /* 0x01001100ff0677ac */ /* 0x000f220008000a00 */
[----:B------:R-:W-:Y:S01]  /*6210*/  IMAD.MOV.U32 R13, RZ, RZ, RZ ;  /* 0x000000ffff0d7224 */ /* 0x000fe200078e00ff */
[----:B------:R-:W2:Y:S01]  /*6220*/  LDCU.64 UR4, c[0x4][0x8] ;  /* 0x01000100ff0477ac */ /* 0x000ea20008000a00 */
[----:B-1----:R-:W-:Y:S01]  /*6230*/  MOV R5, UR9 ;  /* 0x0000000900057c02 */ /* 0x002fe20008000f00 */
[----:B------:R-:W-:Y:S01]  /*6240*/  IMAD.U32 R4, RZ, RZ, UR8 ;  /* 0x00000008ff047e24 */ /* 0x000fe2000f8e00ff */
[----:B----4-:R-:W-:Y:S01]  /*6250*/  MOV R7, UR7 ;  /* 0x0000000700077c02 */ /* 0x010fe20008000f00 */
[----:B------:R-:W-:Y:S01]  /*6260*/  IMAD.U32 R6, RZ, RZ, UR6 ;  /* 0x00000006ff067e24 */ /* 0x000fe2000f8e00ff */
[----:B--2---:R-:W-:Y:S01]  /*6270*/  MOV R11, UR5 ;  /* 0x00000005000b7c02 */ /* 0x004fe20008000f00 */
[----:B------:R-:W-:Y:S02]  /*6280*/  IMAD.U32 R10, RZ, RZ, UR4 ;  /* 0x00000004ff0a7e24 */ /* 0x000fe4000f8e00ff */
[----:B------:R-:W-:Y:S07]  /*6290*/  LEPC R20, `(.L_x_115) ;  /* 0x000000001014794e */ /* 0x000fee0000000000 */
[----:B---3-5:R-:W-:Y:S05]  /*62a0*/  CALL.ABS.NOINC R14 ;  /* 0x000000000e007343 */ /* 0x028fea0003c00000 */
.L_x_115:
[----:B------:R-:W1:Y:S01]  /*62b0*/  LDCU.64 UR8, c[0x4][0x80] ;  /* 0x01001000ff0877ac */ /* 0x000e620008000a00 */
[----:B------:R-:W2:Y:S01]  /*62c0*/  LDC.64 R2, c[0x4][R2] ;  /* 0x0100000002027b82 */ /* 0x000ea20000000a00 */
[----:B------:R-:W-:Y:S02]  /*62d0*/  HFMA2 R12, -RZ, RZ, 0, 5.9604644775390625e-08 ;  /* 0x00000001ff0c7431 */ /* 0x000fe400000001ff */
[----:B------:R-:W-:Y:S02]  /*62e0*/  IMAD.MOV.U32 R8, RZ, RZ, 0x70 ;  /* 0x00000070ff087424 */ /* 0x000fe400078e00ff */
[----:B------:R-:W-:Y:S01]  /*62f0*/  IMAD.MOV.U32 R13, RZ, RZ, RZ ;  /* 0x000000ffff0d7224 */ /* 0x000fe200078e00ff */
[----:B------:R-:W3:Y:S01]  /*6300*/  LDCU.64 UR6, c[0x4][0x88] ;  /* 0x01001100ff0677ac */ /* 0x000ee20008000a00 */
[----:B------:R-:W4:Y:S01]  /*6310*/  LDCU.64 UR4, c[0x4][0x8] ;  /* 0x01000100ff0477ac */ /* 0x000f220008000a00 */
[----:B-1----:R-:W-:Y:S02]  /*6320*/  MOV R4, UR8 ;  /* 0x0000000800047c02 */ /* 0x002fe40008000f00 */
[----:B------:R-:W-:Y:S02]  /*6330*/  MOV R5, UR9 ;  /* 0x0000000900057c02 */ /* 0x000fe40008000f00 */
[----:B---3--:R-:W-:Y:S01]  /*6340*/  MOV R7, UR7 ;  /* 0x0000000700077c02 */ /* 0x008fe20008000f00 */
[----:B------:R-:W-:Y:S01]  /*6350*/  IMAD.U32 R6, RZ, RZ, UR6 ;  /* 0x00000006ff067e24 */ /* 0x000fe2000f8e00ff */
[----:B----4-:R-:W-:Y:S01]  /*6360*/  MOV R11, UR5 ;  /* 0x00000005000b7c02 */ /* 0x010fe20008000f00 */
[----:B------:R-:W-:Y:S02]  /*6370*/  IMAD.U32 R10, RZ, RZ, UR4 ;  /* 0x00000004ff0a7e24 */ /* 0x000fe4000f8e00ff */
[----:B------:R-:W-:Y:S07]  /*6380*/  LEPC R20, `(.L_x_114) ;  /* 0x000000001014794e */ /* 0x000fee0000000000 */
[----:B--2---:R-:W-:Y:S05]  /*6390*/  CALL.ABS.NOINC R2 ;  /* 0x0000000002007343 */ /* 0x004fea0003c00000 */
.L_x_114:
[----:B------:R-:W-:Y:S05]  /*63a0*/  BSYNC.RECONVERGENT B6 ;  /* 0x0000000000067941 */ /* 0x000fea0003800200 */
.L_x_113:
[----:B------:R-:W-:Y:S01]  /*63b0*/  ISETP.NE.U32.AND P3, PT, R60, RZ, PT ;  /* 0x000000ff3c00720c */ /* 0x000fe20003f65070 */
[----:B------:R-:W-:Y:S01]  /*63c0*/  USHF.R.S32.HI UR4, URZ, 0x1f, UR52 ;  /* 0x0000001fff047899 */ /* 0x000fe20008011434 */
[----:B------:R-:W-:Y:S01]  /*63d0*/  IADD3 R2, P0, PT, R78, UR38, RZ ;  /* 0x000000264e027c10 */ /* 0x000fe2000ff1e0ff */
[----:B------:R-:W-:Y:S01]  /*63e0*/  IMAD.U32 R0, RZ, RZ, UR38 ;  /* 0x00000026ff007e24 */ /* 0x000fe2000f8e00ff */
[----:B------:R-:W-:Y:S01]  /*63f0*/  ISETP.NE.AND.EX P3, PT, R61, RZ, PT, P3 ;  /* 0x000000ff3d00720c */ /* 0x000fe20003f65330 */
[----:B------:R-:W1:Y:S01]  /*6400*/  LDCU UR5, c[0x0][0x8c8] ;  /* 0x00011900ff0577ac */ /* 0x000e620008000800 */
[----:B------:R-:W-:Y:S02]  /*6410*/  ISETP.NE.U32.AND P4, PT, R56, RZ, PT ;  /* 0x000000ff3800720c */ /* 0x000fe40003f85070 */
[----:B------:R-:W-:Y:S01]  /*6420*/  LEA.HI.X.SX32 R3, R0, RZ, 0x1, P0 ;  /* 0x000000ff00037211 */ /* 0x000fe200000f0eff */
[----:B------:R-:W-:Y:S01]  /*6430*/  IMAD R0, R26, UR4, RZ ;  /* 0x000000041a007c24 */ /* 0x000fe2000f8e02ff */
[----:B------:R-:W-:Y:S01]  /*6440*/  ISETP.NE.U32.AND P2, PT, RZ, UR40, PT ;  /* 0x00000028ff007c0c */ /* 0x000fe2000bf45070 */
[----:B------:R-:W-:Y:S01]  /*6450*/  UISETP.NE.U32.AND UP0, UPT, UR42, URZ, UPT ;  /* 0x000000ff2a00728c */ /* 0x000fe2000bf05070 */
[----:B------:R-:W-:Y:S01]  /*6460*/  ISETP.NE.U32.AND P1, PT, R60, RZ, PT ;  /* 0x000000ff3c00720c */ /* 0x000fe20003f25070 */
[----:B------:R-:W-:Y:S01]  /*6470*/  IMAD R0, R27, UR52, R0 ;  /* 0x000000341b007c24 */ /* 0x000fe2000f8e0200 */
[----:B------:R-:W-:Y:S01]  /*6480*/  ISETP.NE.AND.EX P4, PT, R57, RZ, PT, P4 ;  /* 0x000000ff3900720c */ /* 0x000fe20003f85340 */
[----:B------:R-:W-:Y:S01]  /*6490*/  IMAD.WIDE.U32 R2, R26, UR52, R2 ;  /* 0x000000341a027c25 */ /* 0x000fe2000f8e0002 */
[----:B------:R-:W-:Y:S03]  /*64a0*/  ISETP.NE.AND.EX P2, PT, RZ, UR41, PT, P2 ;  /* 0x00000029ff007c0c */ /* 0x000fe6000bf45320 */
[----:B------:R-:W-:Y:S01]  /*64b0*/  IMAD.IADD R0, R3, 0x1, R0 ;  /* 0x0000000103007824 */ /* 0x000fe200078e0200 */
[C---:B------:R-:W-:Y:S04]  /*64c0*/  LEA R4, P0, R2.reuse, UR42, 0x1 ;  /* 0x0000002a02047c11 */ /* 0x040fe8000f8008ff */
[----:B------:R-:W-:Y:S01]  /*64d0*/  LEA.HI.X R5, R2, UR43, R0, 0x1, P0 ;  /* 0x0000002b02057c11 */ /* 0x000fe200080f0c00 */
[----:B-1----:R-:W-:Y:S08]  /*64e0*/  @!P3 BRA `(.L_x_116) ;  /* 0x00000000002cb947 */ /* 0x002ff00003800000 */
[----:B------:R-:W-:Y:S01]  /*64f0*/  ISETP.NE.U32.AND P0, PT, R58, RZ, PT ;  /* 0x000000ff3a00720c */ /* 0x000fe20003f05070 */
[----:B------:R-:W-:Y:S03]  /*6500*/  IMAD.MOV.U32 R66, RZ, RZ, 0x1 ;  /* 0x00000001ff427424 */ /* 0x000fe600078e00ff */
[----:B------:R-:W-:Y:S11]  /*6510*/  ISETP.NE.AND.EX P0, PT, R59, RZ, PT, P0 ;  /* 0x000000ff3b00720c */ /* 0x000ff60003f05300 */
[----:B------:R-:W-:Y:S02]  /*6520*/  @!UPT UIADD3 URZ, UPT, UPT, URZ, URZ, URZ ;  /* 0x000000fffffff290 */ /* 0x000fe4000fffe0ff */
[----:B------:R-:W1:Y:S01]  /*6530*/  @P0 LDC.64 R2, c[0x0][0x888] ;  /* 0x00022200ff020b82 */ /* 0x000e620000000a00 */
[----:B------:R-:W-:Y:S04]  /*6540*/  @P0 IMAD R0, R60, UR52, RZ ;  /* 0x000000343c000c24 */ /* 0x000fe8000f8e02ff */
[----:B-1----:R-:W-:Y:S04]  /*6550*/  @P0 IMAD.WIDE R2, R0, 0x4, R2 ;  /* 0x0000000400020825 */ /* 0x002fe800078e0202 */
[----:B------:R-:W-:Y:S01]  /*6560*/  HFMA2 R0, -RZ, RZ, 0, 5.9604644775390625e-08 ;  /* 0x00000001ff007431 */ /* 0x000fe200000001ff */
[----:B-----5:R1:W5:Y:S04]  /*6570*/  @P0 LDG.E R35, desc[UR46][R2.64] ;  /* 0x0000002e02230981 */ /* 0x020368000c1e1900 */
[----:B------:R-:W-:Y:S01]  /*6580*/  @!P0 PRMT R66, R0, 0x7610, R66 ;  /* 0x0000761000428816 */ /* 0x000fe20000000042 */
[----:B-1----:R-:W2:Y:S06]  /*6590*/  @!P0 LDC R35, c[0x0][0x880] ;  /* 0x00022000ff238b82 */ /* 0x002eac0000000800 */
.L_x_116:
[----:B------:R-:W-:Y:S01]  /*65a0*/  ISETP.NE.AND.EX P0, PT, R61, RZ, PT, P1 ;  /* 0x000000ff3d00720c */ /* 0x000fe20003f05310 */
[----:B------:R-:W-:Y:S01]  /*65b0*/  UISETP.NE.AND.EX UP0, UPT, UR43, URZ, UPT, UP0 ;  /* 0x000000ff2b00728c */ /* 0x000fe2000bf05300 */
[----:B------:R-:W-:Y:S01]  /*65c0*/  LOP3.LUT R77, R77, 0x1, RZ, 0x3c, !PT ;  /* 0x000000014d4d7812 */ /* 0x000fe200078e3cff */
[----:B------:R-:W-:Y:S01]  /*65d0*/  IMAD.U32 R2, RZ, RZ, UR5 ;  /* 0x00000005ff027e24 */ /* 0x000fe2000f8e00ff */
[----:B------:R-:W-:Y:S09]  /*65e0*/  @!P4 BRA `(.L_x_117) ;  /* 0x000000000020c947 */ /* 0x000ff20003800000 */
[----:B------:R-:W-:Y:S04]  /*65f0*/  ISETP.NE.U32.AND P4, PT, R54, RZ, PT ;  /* 0x000000ff3600720c */ /* 0x000fe80003f85070 */
[----:B------:R-:W-:Y:S11]  /*6600*/  ISETP.NE.AND.EX P4, PT, R55, RZ, PT, P4 ;  /* 0x000000ff3700720c */ /* 0x000ff60003f85340 */
[----:B------:R-:W-:Y:S02]  /*6610*/  @!UPT UIADD3 URZ, UPT, UPT, URZ, URZ, URZ ;  /* 0x000000fffffff290 */ /* 0x000fe4000fffe0ff */
[----:B------:R-:W1:Y:S01]  /*6620*/  @P4 LDC.64 R6, c[0x0][0x8a8] ;  /* 0x00022a00ff064b82 */ /* 0x000e620000000a00 */
[----:B------:R-:W-:Y:S04]  /*6630*/  @P4 IMAD R0, R56, UR52, RZ ;  /* 0x0000003438004c24 */ /* 0x000fe8000f8e02ff */
[----:B-1----:R-:W-:Y:S05]  /*6640*/  @P4 IMAD.WIDE R6, R0, 0x4, R6 ;  /* 0x0000000400064825 */ /* 0x002fea00078e0206 */
[----:B-----5:R1:W5:Y:S02]  /*6650*/  @P4 LDG.E R33, desc[UR46][R6.64] ;  /* 0x0000002e06214981 */ /* 0x020364000c1e1900 */
[----:B-1----:R-:W3:Y:S02]  /*6660*/  @!P4 LDC R33, c[0x0][0x8a0] ;  /* 0x00022800ff21cb82 */ /* 0x002ee40000000800 */
.L_x_117:
[----:B------:R-:W-:Y:S04]  /*6670*/  PLOP3.LUT P4, PT, PT, PT, PT, 0x8, 0x80 ;  /* 0x000000000080781c */ /* 0x000fe80003f8e170 */
[----:B------:R-:W-:Y:S01]  /*6680*/  P2R R86, PR, RZ, 0x10 ;  /* 0x00000010ff567803 */ /* 0x000fe20000000000 */
[----:B------:R-:W-:Y:S08]  /*6690*/  @P2 BRA P0, `(.L_x_118) ;  /* 0x0000000000342947 */ /* 0x000ff00000000000 */
[----:B------:R-:W-:Y:S02]  /*66a0*/  ISETP.NE.AND.EX P0, PT, R61, RZ, PT, P1 ;  /* 0x000000ff3d00720c */ /* 0x000fe40003f05310 */
[----:B------:R-:W-:Y:S11]  /*66b0*/  PLOP3.LUT P1, PT, PT, PT, PT, 0x80, 0x8 ;  /* 0x000000000008781c */ /* 0x000ff60003f2f070 */
[----:B------:R-:W-:Y:S02]  /*66c0*/  @P0 LOP3.LUT P2, RZ, R66, 0xff, RZ, 0xc0, !PT ;  /* 0x000000ff42ff0812 */ /* 0x000fe4000784c0ff */
[----:B------:R-:W-:Y:S02]  /*66d0*/  @P0 ISETP.NE.U32.AND P4, PT, RZ, UR40, PT ;  /* 0x00000028ff000c0c */ /* 0x000fe4000bf85070 */
[----:B------:R-:W-:Y:S02]  /*66e0*/  @P0 PLOP3.LUT P1, PT, P2, PT, PT, 0x80, 0x8 ;  /* 0x000000000008081c */ /* 0x000fe4000172f070 */
[C---:B--2--5:R-:W-:Y:S02]  /*66f0*/  @P0 FSETP.NEU.AND P2, PT, R35.reuse, RZ, PT ;  /* 0x000000ff2300020b */ /* 0x064fe40003f4d000 */
[----:B------:R-:W-:Y:S02]  /*6700*/  @P0 ISETP.NE.AND.EX P4, PT, RZ, UR41, PT, P4 ;  /* 0x00000029ff000c0c */ /* 0x000fe4000bf85340 */
[----:B------:R-:W-:Y:S02]  /*6710*/  @P0 SEL R0, RZ, 0xffffffff, P2 ;  /* 0xffffffffff000807 */ /* 0x000fe40001000000 */
[----:B------:R-:W-:Y:S05]  /*6720*/  @!P0 FSETP.EQ.AND P5, PT, R35, RZ, PT ;  /* 0x000000ff2300820b */ /* 0x000fea0003fa2000 */
[----:B------:R-:W-:Y:S04]  /*6730*/  @!P1 SEL R0, RZ, 0xffffffff, P4 ;  /* 0xffffffffff009807 */ /* 0x000fe80002000000 */
[----:B------:R-:W-:Y:S04]  /*6740*/  @P0 LOP3.LUT R0, R0, 0x1, RZ, 0xc0, !PT ;  /* 0x0000000100000812 */ /* 0x000fe800078ec0ff */
[----:B------:R-:W-:Y:S04]  /*6750*/  @P0 ISETP.EQ.U32.AND P5, PT, R0, 0x1, PT ;  /* 0x000000010000080c */ /* 0x000fe80003fa2070 */
[----:B------:R-:W-:Y:S09]  /*6760*/  P2R R86, PR, RZ, 0x20 ;  /* 0x00000020ff567803 */ /* 0x000ff20000000000 */
.L_x_118:
[----:B------:R-:W-:Y:S05]  /*6770*/  BRA.U !UP0, `(.L_x_119) ;  /* 0x00000001081c7547 */ /* 0x000fea000b800000 */
[----:B------:R-:W-:Y:S02]  /*6780*/  VIADD R0, R79, UR37 ;  /* 0x000000254f007c36 */ /* 0x000fe40008000000 */
[----:B------:R-:W-:Y:S03]  /*6790*/  VIADD R2, R78, UR38 ;  /* 0x000000264e027c36 */ /* 0x000fe60008000000 */
[----:B------:R-:W-:Y:S04]  /*67a0*/  ISETP.GE.AND P0, PT, R0, UR49, PT ;  /* 0x0000003100007c0c */ /* 0x000fe8000bf06270 */
[----:B------:R-:W-:Y:S02]  /*67b0*/  ISETP.GE.OR P0, PT, R2, UR48, P0 ;  /* 0x0000003002007c0c */ /* 0x000fe40008706670 */
[----:B------:R-:W-:Y:S11]  /*67c0*/  PRMT R2, RZ, 0x7610, R2 ;  /* 0x00007610ff027816 */ /* 0x000ff60000000002 */
[----:B------:R-:W4:Y:S02]  /*67d0*/  @!P0 LDG.E.U16 R2, desc[UR46][R4.64] ;  /* 0x0000002e04028981 */ /* 0x000f24000c1e1500 */
[----:B----4-:R-:W-:Y:S07]  /*67e0*/  HADD2.F32 R2, -RZ, R2.H0_H0 ;  /* 0x20000002ff027230 */ /* 0x010fee0000004100 */
.L_x_119:
[----:B------:R-:W-:Y:S01]  /*67f0*/  ISETP.NE.AND P5, PT, R86, RZ, PT ;  /* 0x000000ff5600720c */ /* 0x000fe20003fa5270 */
[----:B------:R-:W-:Y:S01]  /*6800*/  IMAD.SHL.U32 R85, R70, 0x2, RZ ;  /* 0x0000000246557824 */ /* 0x000fe200078e00ff */
[C---:B------:R-:W-:Y:S01]  /*6810*/  LEA R83, R52.reuse, UR44, 0x3 ;  /* 0x0000002c34537c11 */ /* 0x040fe2000f8e18ff */
[----:B------:R-:W-:Y:S01]  /*6820*/  BSSY B1, `(.L_x_120) ;  /* 0x000002f000017945 */ /* 0x000fe20003800000 */
[----:B------:R-:W-:Y:S01]  /*6830*/  ISETP.NE.U32.AND P2, PT, RZ, UR40, PT ;  /* 0x00000028ff007c0c */ /* 0x000fe2000bf45070 */
[----:B------:R-:W-:Y:S01]  /*6840*/  IMAD.MOV.U32 R45, RZ, RZ, 0x1 ;  /* 0x00000001ff2d7424 */ /* 0x000fe200078e00ff */
[----:B------:R-:W-:Y:S01]  /*6850*/  CS2R R50, SRZ ;  /* 0x0000000000327805 */ /* 0x000fe2000001ff00 */
[----:B------:R-:W-:Y:S01]  /*6860*/  IMAD R34, R52, 0x40, R53 ;  /* 0x0000004034227824 */ /* 0x000fe200078e0235 */
[----:B------:R-:W-:Y:S01]  /*6870*/  ISETP.NE.AND.EX P2, PT, RZ, UR41, PT, P2 ;  /* 0x00000029ff007c0c */ /* 0x000fe2000bf45320 */
[----:B------:R-:W-:Y:S01]  /*6880*/  IMAD.MOV.U32 R44, RZ, RZ, RZ ;  /* 0x000000ffff2c7224 */ /* 0x000fe200078e00ff */
[----:B------:R-:W-:Y:S02]  /*6890*/  CS2R R48, SRZ ;  /* 0x0000000000307805 */ /* 0x000fe4000001ff00 */
[----:B------:R-:W-:Y:S02]  /*68a0*/  CS2R R42, SRZ ;  /* 0x00000000002a7805 */ /* 0x000fe4000001ff00 */
[----:B------:R-:W-:Y:S02]  /*68b0*/  SEL R4, RZ, 0xffffffff, P2 ;  /* 0xffffffffff047807 */ /* 0x000fe40001000000 */
[----:B------:R-:W-:Y:S02]  /*68c0*/  CS2R R40, SRZ ;  /* 0x0000000000287805 */ /* 0x000fe4000001ff00 */
[----:B------:R-:W-:Y:S01]  /*68d0*/  @!P5 SHF.L.U32 R0, R77, 0x1f, RZ ;  /* 0x0000001f4d00d819 */ /* 0x000fe200000006ff */
[----:B------:R-:W-:Y:S01]  /*68e0*/  VIADD R87, R85, UR44 ;  /* 0x0000002c55577c36 */ /* 0x000fe20008000000 */
[----:B--2--5:R-:W-:Y:S02]  /*68f0*/  FSETP.NEU.AND P2, PT, R35, RZ, PT ;  /* 0x000000ff2300720b */ /* 0x024fe40003f4d000 */
[----:B------:R1:W2:Y:S02]  /*6900*/  @!P5 SYNCS.PHASECHK.TRANS64.TRYWAIT P1, [UR44+0xd0], R0 ;  /* 0x0000d000ff00d5a7 */ /* 0x0002a4000802112c */
[----:B------:R-:W-:Y:S02]  /*6910*/  SEL R3, RZ, 0xffffffff, P2 ;  /* 0xffffffffff037807 */ /* 0x000fe40001000000 */
[----:B------:R-:W-:Y:S04]  /*6920*/  LOP3.LUT P2, R84, R66, 0xff, RZ, 0xc0, !PT ;  /* 0x000000ff42547812 */ /* 0x000fe8000784c0ff */
[----:B------:R-:W-:Y:S04]  /*6930*/  @P3 SEL R3, R4, R3, !P2 ;  /* 0x0000000304033207 */ /* 0x000fe80005000000 */
[----:B------:R-:W-:Y:S04]  /*6940*/  LOP3.LUT R3, R3, 0x1, RZ, 0xc0, !PT ;  /* 0x0000000103037812 */ /* 0x000fe800078ec0ff */
[----:B------:R-:W-:Y:S04]  /*6950*/  ISETP.NE.U32.AND P4, PT, R3, 0x1, PT ;  /* 0x000000010300780c */ /* 0x000fe80003f85070 */
[----:B------:R-:W-:Y:S02]  /*6960*/  P2R R46, PR, RZ, 0x10 ;  /* 0x00000010ff2e7803 */ /* 0x000fe40000000000 */
[----:B-1----:R-:W-:Y:S04]  /*6970*/  SHF.L.U32 R0, R76, 0x1f, RZ ;  /* 0x0000001f4c007819 */ /* 0x002fe800000006ff */
[----:B------:R1:W4:Y:S01]  /*6980*/  SYNCS.PHASECHK.TRANS64.TRYWAIT P0, [R83+URZ+0x140], R0 ;  /* 0x00014000530075a7 */ /* 0x00032200080011ff */
[----:B--2---:R-:W-:Y:S01]  /*6990*/  @!P5 SEL R45, RZ, 0x1, !P1 ;  /* 0x00000001ff2dd807 */ /* 0x004fe20004800000 */
[----:B-1----:R-:W-:Y:S06]  /*69a0*/  @P5 BRA `(.L_x_121) ;  /* 0x0000000000585947 */ /* 0x002fec0003800000 */
[----:B------:R-:W-:Y:S01]  /*69b0*/  VIADD R3, R87, 0x200 ;  /* 0x0000020057037836 */ /* 0x000fe20000000000 */
[----:B------:R-:W-:Y:S01]  /*69c0*/  LOP3.LUT P5, RZ, R71, 0x40, RZ, 0xc0, !PT ;  /* 0x0000004047ff7812 */ /* 0x000fe200078ac0ff */
[----:B------:R-:W-:Y:S01]  /*69d0*/  BSSY B0, `(.L_x_122) ;  /* 0x000000e000007945 */ /* 0x000fe20003800000 */
[----:B------:R-:W-:Y:S01]  /*69e0*/  ISETP.NE.AND P2, PT, R45, RZ, PT ;  /* 0x000000ff2d00720c */ /* 0x000fe20003f45270 */
[----:B------:R-:W-:Y:S01]  /*69f0*/  @P4 VIADD R5, R87, 0x210 ;  /* 0x0000021057054836 */ /* 0x000fe20000000000 */
[----:B------:R-:W-:Y:S01]  /*6a00*/  PLOP3.LUT P1, PT, PT, PT, PT, 0x8, 0x80 ;  /* 0x000000000080781c */ /* 0x000fe20003f2e170 */
[----:B------:R-:W-:Y:S01]  /*6a10*/  IMAD.MOV.U32 R51, RZ, RZ, RZ ;  /* 0x000000ffff337224 */ /* 0x000fe200078e00ff */
[----:B------:R-:W-:Y:S02]  /*6a20*/  @P4 PLOP3.LUT P1, PT, P5, PT, PT, 0x80, 0x8 ;  /* 0x000000000008481c */ /* 0x000fe40002f2f070 */
[----:B------:R-:W-:Y:S02]  /*6a30*/  CS2R R48, SRZ ;  /* 0x0000000000307805 */ /* 0x000fe4000001ff00 */
[----:B------:R-:W-:Y:S02]  /*6a40*/  CS2R R42, SRZ ;  /* 0x00000000002a7805 */ /* 0x000fe4000001ff00 */
[----:B------:R-:W-:Y:S07]  /*6a50*/  CS2R R40, SRZ ;  /* 0x0000000000287805 */ /* 0x000fee000001ff00 */
[----:B------:R-:W-:Y:S01]  /*6a60*/  @P1 VIADD R5, R3, 0xfffffff0 ;  /* 0xfffffff003051836 */ /* 0x000fe20000000000 */
[----:B------:R-:W-:Y:S06]  /*6a70*/  @P2 BRA `(.L_x_123) ;  /* 0x00000000000c2947 */ /* 0x000fec0003800000 */
[----:B------:R-:W-:Y:S04]  /*6a80*/  SHF.L.U32 R4, R77, 0x1f, RZ ;  /* 0x0000001f4d047819 */ /* 0x000fe800000006ff */
[----:B------:R-:W1:Y:S02]  /*6a90*/  SYNCS.PHASECHK.TRANS64.TRYWAIT P1, [UR44+0xd0], R4 ;  /* 0x0000d004ff0075a7 */ /* 0x000e64000802112c */
[----:B-1----:R-:W-:Y:S05]  /*6aa0*/  @!P1 BRA `(.L_x_124) ;  /* 0x0000003400149947 */ /* 0x002fea0003800000 */
.L_x_123:
[----:B------:R-:W-:Y:S05]  /*6ab0*/  BSYNC B0 ;  /* 0x0000000000007941 */ /* 0x000fea0003800000 */
.L_x_122:
[----:B------:R-:W-:Y:S01]  /*6ac0*/  ISETP.NE.AND P1, PT, R46, RZ, PT ;  /* 0x000000ff2e00720c */ /* 0x000fe20003f25270 */
[----:B------:R-:W-:Y:S11]  /*6ad0*/  HFMA2 R44, -RZ, RZ, 0, 5.9604644775390625e-08 ;  /* 0x00000001ff2c7431 */ /* 0x000ff600000001ff */
[----:B------:R-:W-:Y:S01]  /*6ae0*/  @!UPT UIADD3 URZ, UPT, UPT, URZ, URZ, URZ ;  /* 0x000000fffffff290 */ /* 0x000fe2000fffe0ff */
[----:B------:R2:W1:Y:S04]  /*6af0*/  @P1 LDS.128 R48, [R5] ;  /* 0x0000000005301984 */ /* 0x0004680000000c00 */
[----:B------:R2:W1:Y:S02]  /*6b00*/  @P1 LDS.128 R40, [R85+UR44+0x200] ;  /* 0x0002002c55281984 */ /* 0x0004640008000c00 */
.L_x_121:
[----:B------:R-:W-:Y:S05]  /*6b10*/  BSYNC B1 ;  /* 0x0000000000017941 */ /* 0x000fea0003800000 */
.L_x_120:
[----:B-1----:R-:W-:Y:S04]  /*6b20*/  SHF.R.U32.HI R3, RZ, 0x15, R34 ;  /* 0x00000015ff037819 */ /* 0x002fe80000011622 */
[----:B------:R-:W-:Y:S01]  /*6b30*/  LOP3.LUT P1, RZ, R3, 0x3, R72, 0x48, !PT ;  /* 0x0000000303ff7812 */ /* 0x000fe20007824848 */
[----:B------:R-:W-:Y:S01]  /*6b40*/  @!UPT UIADD3 URZ, UPT, UPT, URZ, URZ, URZ ;  /* 0x000000fffffff290 */ /* 0x000fe2000fffe0ff */
[----:B----4-:R-:W-:Y:S11]  /*6b50*/  @P0 BRA `(.L_x_125) ;  /* 0x0000000000080947 */ /* 0x010ff60003800000 */
[----:B------:R-:W1:Y:S02]  /*6b60*/  SYNCS.PHASECHK.TRANS64.TRYWAIT P0, [R83+URZ+0x140], R0 ;  /* 0x00014000530075a7 */ /* 0x000e6400080011ff */
[----:B-1----:R-:W-:Y:S05]  /*6b70*/  @!P0 BRA `(.L_x_126) ;  /* 0x0000003000f88947 */ /* 0x002fea0003800000 */
.L_x_125:
[----:B------:R-:W-:Y:S05]  /*6b80*/  @!P1 BRA `(.L_x_127) ;  /* 0x0000000000409947 */ /* 0x000fea0003800000 */
[----:B------:R-:W2:Y:S01]  /*6b90*/  LDCU.64 UR8, c[0x4][0x70] ;  /* 0x01000e00ff0877ac */ /* 0x000ea20008000a00 */
[----:B------:R-:W-:Y:S01]  /*6ba0*/  MOV R15, 0x0 ;  /* 0x00000000000f7802 */ /* 0x000fe20000000f00 */
[----:B------:R-:W-:Y:S02]  /*6bb0*/  HFMA2 R12, -RZ, RZ, 0, 5.9604644775390625e-08 ;  /* 0x00000001ff0c7431 */ /* 0x000fe400000001ff */
[----:B------:R-:W-:Y:S02]  /*6bc0*/  IMAD.MOV.U32 R8, RZ, RZ, 0x192 ;  /* 0x00000192ff087424 */ /* 0x000fe400078e00ff */
[----:B------:R-:W-:Y:S01]  /*6bd0*/  IMAD.MOV.U32 R13, RZ, RZ, RZ ;  /* 0x000000ffff0d7224 */ /* 0x000fe200078e00ff */
[----:B------:R-:W4:Y:S01]  /*6be0*/  LDCU.64 UR6, c[0x4][0x78] ;  /* 0x01000f00ff0677ac */ /* 0x000f220008000a00 */
[----:B------:R-:W1:Y:S01]  /*6bf0*/  LDC.64 R14, c[0x4][R15] ;  /* 0x010000000f0e7b82 */ /* 0x000e620000000a00 */
[----:B------:R-:W5:Y:S01]  /*6c00*/  LDCU.64 UR4, c[0x4][0x10] ;  /* 0x01000200ff0477ac */ /* 0x000f620008000a00 */
[----:B--2---:R-:W-:Y:S01]  /*6c10*/  MOV R5, UR9 ;  /* 0x0000000900057c02 */ /* 0x004fe20008000f00 */
[----:B------:R-:W-:Y:S01]  /*6c20*/  IMAD.U32 R4, RZ, RZ, UR8 ;  /* 0x00000008ff047e24 */ /* 0x000fe2000f8e00ff */
[----:B----4-:R-:W-:Y:S01]  /*6c30*/  MOV R7, UR7 ;  /* 0x0000000700077c02 */ /* 0x010fe20008000f00 */
[----:B------:R-:W-:Y:S01]  /*6c40*/  IMAD.U32 R6, RZ, RZ, UR6 ;  /* 0x00000006ff067e24 */ /* 0x000fe2000f8e00ff */
[----:B-----5:R-:W-:Y:S01]  /*6c50*/  MOV R11, UR5 ;  /* 0x00000005000b7c02 */ /* 0x020fe20008000f00 */
[----:B------:R-:W-:Y:S02]  /*6c60*/  IMAD.U32 R10, RZ, RZ, UR4 ;  /* 0x00000004ff0a7e24 */ /* 0x000fe4000f8e00ff */
[----:B------:R-:W-:Y:S07]  /*6c70*/  LEPC R20, `(.L_x_127) ;  /* 0x000000001014794e */ /* 0x000fee0000000000 */
[----:B-1-3--:R-:W-:Y:S05]  /*6c80*/  CALL.ABS.NOINC R14 ;  /* 0x000000000e007343 */ /* 0x00afea0003c00000 */
.L_x_127:
[----:B------:R-:W-:Y:S05]  /*6c90*/  WARPSYNC.ALL ;  /* 0x0000000000007948 */ /* 0x000fea0003800000 */
[----:B------:R-:W-:Y:S01]  /*6ca0*/  R2UR UR4, R34 ;  /* 0x00000000220472ca */ /* 0x000fe200000e0000 */
[--C-:B------:R-:W-:Y:S01]  /*6cb0*/  HADD2.F32 R20, -RZ, R40.reuse.H0_H0 ;  /* 0x20000028ff147230 */ /* 0x100fe20000004100 */
[----:B------:R-:W-:Y:S01]  /*6cc0*/  MOV R47, 0x10 ;  /* 0x00000010002f7802 */ /* 0x000fe20000000f00 */
[----:B------:R-:W-:Y:S01]  /*6cd0*/  HADD2.F32 R21, -RZ, R40.H1_H1 ;  /* 0x30000028ff157230 */ /* 0x000fe20000004100 */
[----:B------:R-:W-:Y:S01]  /*6ce0*/  LOP3.LUT P6, RZ, R71, 0x40, RZ, 0xc0, !PT ;  /* 0x0000004047ff7812 */ /* 0x000fe200078cc0ff */
[----:B------:R-:W-:Y:S01]  /*6cf0*/  BSSY.RECONVERGENT B0, `(.L_x_128) ;  /* 0x0000053000007945 */ /* 0x000fe20003800200 */
[----:B------:R-:W-:Y:S02]  /*6d00*/  ISETP.NE.AND P0, PT, R80, RZ, PT ;  /* 0x000000ff5000720c */ /* 0x000fe40003f05270 */
[----:B------:R-:W-:Y:S04]  /*6d10*/  SEL R47, R47, 0xfffffff0, !P6 ;  /* 0xfffffff02f2f7807 */ /* 0x000fe80007000000 */
[----:B------:R-:W-:Y:S01]  /*6d20*/  IADD3 R87, PT, PT, R87, R47, RZ ;  /* 0x0000002f57577210 */ /* 0x000fe20007ffe0ff */
[----:B--2---:R-:W1:Y:S02]  /*6d30*/  LDTM.x16 R4, tmem[UR4] ;  /* 0x00000004000479ee */ /* 0x004e640008240000 */
[C-C-:B-1-3--:R-:W-:Y:S01]  /*6d40*/  FFMA R0, R33.reuse, R4, R2.reuse ;  /* 0x0000000421007223 */ /* 0x14afe20000000002 */
[C-C-:B------:R-:W-:Y:S01]  /*6d50*/  FFMA R3, R33.reuse, R5, R2.reuse ;  /* 0x0000000521037223 */ /* 0x140fe20000000002 */
        /* <DEDUP_REMOVED lines=13> */
[----:B------:R-:W-:Y:S01]  /*6e30*/  FFMA R19, R33, R19, R2 ;  /* 0x0000001321137223 */ /* 0x000fe20000000002 */
[C---:B------:R-:W-:Y:S01]  /*6e40*/  FFMA R0, R35.reuse, R20, R0 ;  /* 0x0000001423007223 */ /* 0x040fe20000000000 */
[----:B------:R-:W-:Y:S01]  /*6e50*/  FFMA R3, R35, R21, R3 ;  /* 0x0000001523037223 */ /* 0x000fe20000000003 */
[--C-:B------:R-:W-:Y:S02]  /*6e60*/  HADD2.F32 R16, -RZ, R41.reuse.H0_H0 ;  /* 0x20000029ff107230 */ /* 0x100fe40000004100 */
[----:B------:R-:W-:Y:S02]  /*6e70*/  HADD2.F32 R17, -RZ, R41.H1_H1 ;  /* 0x30000029ff117230 */ /* 0x000fe40000004100 */
[----:B------:R-:W-:Y:S01]  /*6e80*/  F2FP.RELU.F16.F32.PACK_AB R36, R3, R0 ;  /* 0x000000000324723e */ /* 0x000fe200000008ff */
[--C-:B------:R-:W-:Y:S02]  /*6e90*/  HADD2.F32 R20, -RZ, R42.reuse.H0_H0 ;  /* 0x2000002aff147230 */ /* 0x100fe40000004100 */
[C---:B------:R-:W-:Y:S01]  /*6ea0*/  FFMA R6, R35.reuse, R16, R6 ;  /* 0x0000001023067223 */ /* 0x040fe20000000006 */
[----:B------:R-:W-:Y:S02]  /*6eb0*/  HADD2.F32 R0, -RZ, R42.H1_H1 ;  /* 0x3000002aff007230 */ /* 0x000fe40000004100 */
[C---:B------:R-:W-:Y:S01]  /*6ec0*/  FFMA R7, R35.reuse, R17, R7 ;  /* 0x0000001123077223 */ /* 0x040fe20000000007 */
[--C-:B------:R-:W-:Y:S02]  /*6ed0*/  HADD2.F32 R3, -RZ, R43.reuse.H0_H0 ;  /* 0x2000002bff037230 */ /* 0x100fe40000004100 */
[C---:B------:R-:W-:Y:S01]  /*6ee0*/  FFMA R4, R35.reuse, R20, R4 ;  /* 0x0000001423047223 */ /* 0x040fe20000000004 */
[----:B------:R-:W-:Y:S02]  /*6ef0*/  HADD2.F32 R16, -RZ, R43.H1_H1 ;  /* 0x3000002bff107230 */ /* 0x000fe40000004100 */
[C---:B------:R-:W-:Y:S01]  /*6f00*/  FFMA R5, R35.reuse, R0, R5 ;  /* 0x0000000023057223 */ /* 0x040fe20000000005 */
[--C-:B------:R-:W-:Y:S02]  /*6f10*/  HADD2.F32 R0, -RZ, R48.reuse.H0_H0 ;  /* 0x20000030ff007230 */ /* 0x100fe40000004100 */
[C---:B------:R-:W-:Y:S01]  /*6f20*/  FFMA R10, R35.reuse, R3, R10 ;  /* 0x00000003230a7223 */ /* 0x040fe2000000000a */
[----:B------:R-:W-:Y:S02]  /*6f30*/  HADD2.F32 R3, -RZ, R48.H1_H1 ;  /* 0x30000030ff037230 */ /* 0x000fe40000004100 */
[----:B------:R-:W-:Y:S01]  /*6f40*/  FFMA R11, R35, R16, R11 ;  /* 0x00000010230b7223 */ /* 0x000fe2000000000b */
        /* <DEDUP_REMOVED lines=9> */
[--C-:B------:R-:W-:Y:S01]  /*6fe0*/  HADD2.F32 R5, -RZ, R51.reuse.H0_H0 ;  /* 0x20000033ff057230 */ /* 0x100fe20000004100 */
[----:B------:R-:W-:Y:S01]  /*6ff0*/  F2FP.RELU.F16.F32.PACK_AB R37, R7, R6 ;  /* 0x000000060725723e */ /* 0x000fe200000008ff */
[----:B------:R-:W-:Y:S01]  /*7000*/  HADD2.F32 R0, -RZ, R51.H1_H1 ;  /* 0x30000033ff007230 */ /* 0x000fe20000004100 */
[----:B------:R-:W-:Y:S01]  /*7010*/  F2FP.RELU.F16.F32.PACK_AB R39, R11, R10 ;  /* 0x0000000a0b27723e */ /* 0x000fe200000008ff */
[C---:B------:R-:W-:Y:S01]  /*7020*/  FFMA R12, R35.reuse, R3, R12 ;  /* 0x00000003230c7223 */ /* 0x040fe2000000000c */
[C---:B------:R-:W-:Y:S01]  /*7030*/  FFMA R13, R35.reuse, R4, R13 ;  /* 0x00000004230d7223 */ /* 0x040fe2000000000d */
[C---:B------:R-:W-:Y:S01]  /*7040*/  FFMA R18, R35.reuse, R5, R18 ;  /* 0x0000000523127223 */ /* 0x040fe20000000012 */
[----:B------:R-:W-:Y:S01]  /*7050*/  FFMA R19, R35, R0, R19 ;  /* 0x0000000023137223 */ /* 0x000fe20000000013 */
[----:B------:R1:W-:Y:S01]  /*7060*/  STS.128 [R85+UR44+0x200], R36 ;  /* 0x0002002455007988 */ /* 0x0003e20008000c2c */
[----:B------:R-:W-:Y:S02]  /*7070*/  F2FP.RELU.F16.F32.PACK_AB R8, R9, R8 ;  /* 0x000000080908723e */ /* 0x000fe400000008ff */
[----:B------:R-:W-:Y:S02]  /*7080*/  F2FP.RELU.F16.F32.PACK_AB R9, R15, R14 ;  /* 0x0000000e0f09723e */ /* 0x000fe400000008ff */
[----:B------:R-:W-:Y:S02]  /*7090*/  F2FP.RELU.F16.F32.PACK_AB R10, R13, R12 ;  /* 0x0000000c0d0a723e */ /* 0x000fe400000008ff */
[----:B------:R-:W-:Y:S05]  /*70a0*/  F2FP.RELU.F16.F32.PACK_AB R11, R19, R18 ;  /* 0x00000012130b723e */ /* 0x000fea00000008ff */
[----:B------:R1:W-:Y:S01]  /*70b0*/  STS.128 [R87+0x200], R8 ;  /* 0x0002000857007388 */ /* 0x0003e20000000c00 */
[----:B------:R-:W-:Y:S01]  /*70c0*/  @!PT LDS RZ, [RZ] ;  /* 0x00000000fffff984 */ /* 0x000fe20000000800 */
[----:B------:R-:W-:Y:S01]  /*70d0*/  @!PT LDS RZ, [RZ] ;  /* 0x00000000fffff984 */ /* 0x000fe20000000800 */
[----:B------:R-:W-:Y:S01]  /*70e0*/  @!PT LDS RZ, [RZ] ;  /* 0x00000000fffff984 */ /* 0x000fe20000000800 */
[----:B------:R-:W-:Y:S01]  /*70f0*/  @!PT LDS RZ, [RZ] ;  /* 0x00000000fffff984 */ /* 0x000fe20000000800 */
[----:B------:R2:W-:Y:S07]  /*7100*/  MEMBAR.ALL.CTA ;  /* 0x0000000000007992 */ /* 0x0005ee0000008000 */
[----:B--2---:R-:W2:Y:S02]  /*7110*/  FENCE.VIEW.ASYNC.S ;  /* 0x00000000000073c6 */ /* 0x004ea40000000000 */
[----:B--2---:R-:W-:Y:S06]  /*7120*/  BAR.SYNC.DEFER_BLOCKING 0x1, 0x80 ;  /* 0x0042000000007b1d */ /* 0x004fec0000010000 */
[----:B------:R-:W-:Y:S05]  /*7130*/  @P0 BRA `(.L_x_129) ;  /* 0x0000000000380947 */ /* 0x000fea0003800000 */
[----:B------:R-:W-:Y:S02]  /*7140*/  UIADD3 UR4, UPT, UPT, UR44, 0x200, URZ ;  /* 0x000002002c047890 */ /* 0x000fe4000fffe0ff */
[----:B------:R-:W-:Y:S01]  /*7150*/  UIADD3 UR8, UP0, UPT, UR54, 0x680, URZ ;  /* 0x0000068036087890 */ /* 0x000fe2000ff1e0ff */
[----:B------:R-:W-:Y:S01]  /*7160*/  UMOV UR39, UR52 ;  /* 0x0000003400277c82 */ /* 0x000fe20008000000 */
[----:B------:R-:W-:Y:S02]  /*7170*/  UIADD3 UR5, UPT, UPT, UR37, 0x40, URZ ;  /* 0x0000004025057890 */ /* 0x000fe4000fffe0ff */
[----:B------:R-:W-:Y:S01]  /*7180*/  MOV R73, UR4 ;  /* 0x0000000400497c02 */ /* 0x000fe20008000f00 */
[----:B------:R-:W-:Y:S02]  /*7190*/  UIADD3.X UR9, UPT, UPT, URZ, UR55, URZ, UP0, !UPT ;  /* 0x00000037ff097290 */ /* 0x000fe400087fe4ff */
[----:B------:R-:W-:Y:S01]  /*71a0*/  UIADD3 UR4, UPT, UPT, UR44, 0xa00, URZ ;  /* 0x00000a002c047890 */ /* 0x000fe2000fffe0ff */
[----:B------:R-:W-:Y:S01]  /*71b0*/  R2UR UR36, R73 ;  /* 0x00000000492472ca */ /* 0x000fe200000e0000 */
[----:B------:R-:W-:Y:S01]  /*71c0*/  UMOV UR6, UR38 ;  /* 0x0000002600067c82 */ /* 0x000fe20008000000 */
[----:B------:R-:W-:Y:S11]  /*71d0*/  UMOV UR7, UR52 ;  /* 0x0000003400077c82 */ /* 0x000ff60008000000 */
[----:B------:R2:W-:Y:S01]  /*71e0*/  UTMASTG.3D [UR36], [UR8] ;  /* 0x00000024080073b5 */ /* 0x0005e20008010000 */
[----:B------:R2:W-:Y:S01]  /*71f0*/  UTMASTG.3D [UR4], [UR8] ;  /* 0x00000004080073b5 */ /* 0x0005e20008010000 */
[----:B------:R0:W-:Y:S01]  /*7200*/  UTMACMDFLUSH ;  /* 0x00000000000079b7 */ /* 0x0001e20000000000 */
[----:B--2---:R-:W-:Y:S04]  /*7210*/  DEPBAR.LE SB0, 0x1 ;  /* 0x000080400000791a */ /* 0x004fe80000000000 */
.L_x_129:
[----:B------:R-:W-:Y:S05]  /*7220*/  BSYNC.RECONVERGENT B0 ;  /* 0x0000000000007941 */ /* 0x000fea0003800200 */
.L_x_128:
[----:B------:R-:W-:Y:S01]  /*7230*/  BAR.SYNC.DEFER_BLOCKING 0x1, 0x80 ;  /* 0x0042000000007b1d */ /* 0x000fe20000010000 */
[----:B------:R-:W-:Y:S01]  /*7240*/  ISETP.NE.AND P1, PT, R86, RZ, PT ;  /* 0x000000ff5600720c */ /* 0x000fe20003f25270 */
[----:B------:R-:W-:Y:S01]  /*7250*/  UISETP.NE.AND UP0, UPT, UR50, URZ, UPT ;  /* 0x000000ff3200728c */ /* 0x000fe2000bf05270 */
[----:B------:R-:W-:Y:S11]  /*7260*/  LEA R3, R44, UR44, 0x3 ;  /* 0x0000002c2c037c11 */ /* 0x000ff6000f8e18ff */
[----:B------:R-:W-:Y:S01]  /*7270*/  @!P1 SHF.L.U32 R4, R77, 0x1f, RZ ;  /* 0x0000001f4d049819 */ /* 0x000fe200000006ff */
[----:B------:R-:W-:Y:S06]  /*7280*/  BRA.U !UP0, `(.L_x_130) ;  /* 0x0000000108247547 */ /* 0x000fec000b800000 */
[----:B------:R-:W-:Y:S01]  /*7290*/  IMAD.U32 R5, RZ, RZ, UR51 ;  /* 0x00000033ff057e24 */ /* 0x000fe2000f8e00ff */
[----:B------:R-:W-:Y:S01]  /*72a0*/  MOV R0, UR45 ;  /* 0x0000002d00007c02 */ /* 0x000fe20008000f00 */
[----:B------:R-:W-:Y:S03]  /*72b0*/  UIADD3 UR51, UPT, UPT, UR51, 0x1, URZ ;  /* 0x0000000133337890 */ /* 0x000fe6000fffe0ff */
[----:B------:R-:W-:Y:S01]  /*72c0*/  @!P1 LEA R5, R5, UR44, 0x3 ;  /* 0x0000002c05059c11 */ /* 0x000fe2000f8e18ff */
[----:B------:R-:W-:Y:S04]  /*72d0*/  UISETP.NE.AND UP0, UPT, UR51, 0x4, UPT ;  /* 0x000000043300788c */ /* 0x000fe8000bf05270 */
[----:B------:R-:W-:Y:S01]  /*72e0*/  @!P1 VIADD R5, R5, 0xf0 ;  /* 0x000000f005059836 */ /* 0x000fe20000000000 */
[----:B------:R-:W-:Y:S04]  /*72f0*/  USEL UR51, UR51, URZ, UP0 ;  /* 0x000000ff33337287 */ /* 0x000fe80008000000 */
[----:B------:R-:W-:Y:S04]  /*7300*/  @!P1 PRMT R0, R0, 0x654, R5 ;  /* 0x0000065400009816 */ /* 0x000fe80000000005 */
[----:B------:R2:W-:Y:S04]  /*7310*/  @!P1 SYNCS.ARRIVE.TRANS64.RED.A1T0 RZ, [R0+URZ], RZ ;  /* 0x000000ff00ff99a7 */ /* 0x0005e800081004ff */
.L_x_130:
[----:B------:R-:W3:Y:S01]  /*7320*/  @!P1 SYNCS.PHASECHK.TRANS64.TRYWAIT P0, [R3+URZ+0xd0], R4 ;  /* 0x0000d004030095a7 */ /* 0x000ee200080011ff */
[----:B------:R-:W-:Y:S01]  /*7330*/  BSSY B1, `(.L_x_131) ;  /* 0x0000012000017945 */ /* 0x000fe20003800000 */
[----:B---3--:R-:W-:Y:S03]  /*7340*/  @!P1 SEL R45, RZ, 0x1, !P0 ;  /* 0x00000001ff2d9807 */ /* 0x008fe60004000000 */
[----:B------:R-:W-:Y:S05]  /*7350*/  @P1 BRA `(.L_x_132) ;  /* 0x00000000003c1947 */ /* 0x000fea0003800000 */
[----:B------:R-:W-:Y:S01]  /*7360*/  ISETP.NE.AND P1, PT, R46, RZ, PT ;  /* 0x000000ff2e00720c */ /* 0x000fe20003f25270 */
[----:B------:R-:W-:Y:S01]  /*7370*/  BSSY B0, `(.L_x_133) ;  /* 0x0000009000007945 */ /* 0x000fe20003800000 */
[----:B------:R-:W-:Y:S11]  /*7380*/  ISETP.NE.AND P0, PT, R45, RZ, PT ;  /* 0x000000ff2d00720c */ /* 0x000ff60003f05270 */
[----:B------:R-:W-:Y:S05]  /*7390*/  @P1 IMAD R5, R44, 0x1000, R85 ;  /* 0x000010002c051824 */ /* 0x000fea00078e0255 */
[----:B------:R-:W-:Y:S05]  /*73a0*/  @P1 IADD3 R4, PT, PT, R5, UR44, RZ ;  /* 0x0000002c05041c10 */ /* 0x000fea000fffe0ff */
[----:B------:R-:W-:Y:S01]  /*73b0*/  @P1 IMAD.IADD R4, R47, 0x1, R4 ;  /* 0x000000012f041824 */ /* 0x000fe200078e0204 */
[----:B------:R-:W-:Y:S06]  /*73c0*/  @P0 BRA `(.L_x_134) ;  /* 0x00000000000c0947 */ /* 0x000fec0003800000 */
[----:B--2---:R-:W-:Y:S04]  /*73d0*/  SHF.L.U32 R0, R77, 0x1f, RZ ;  /* 0x0000001f4d007819 */ /* 0x004fe800000006ff */
[----:B------:R-:W2:Y:S02]  /*73e0*/  SYNCS.PHASECHK.TRANS64.TRYWAIT P0, [R3+URZ+0xd0], R0 ;  /* 0x0000d000030075a7 */ /* 0x000ea400080011ff */
[----:B--2---:R-:W-:Y:S05]  /*73f0*/  @!P0 BRA `(.L_x_135) ;  /* 0x0000002800ec8947 */ /* 0x004fea0003800000 */
.L_x_134:
[----:B------:R-:W-:Y:S05]  /*7400*/  BSYNC B0 ;  /* 0x0000000000007941 */ /* 0x000fea0003800000 */
.L_x_133:
[----:B------:R-:W-:Y:S02]  /*7410*/  ISETP.NE.AND P0, PT, R46, RZ, PT ;  /* 0x000000ff2e00720c */ /* 0x000fe40003f05270 */
[----:B------:R-:W-:Y:S11]  /*7420*/  IADD3 R44, PT, PT, R44, 0x1, RZ ;  /* 0x000000012c2c7810 */ /* 0x000ff60007ffe0ff */
[----:B------:R3:W4:Y:S04]  /*7430*/  @P0 LDS.128 R40, [R5+UR44+0x200] ;  /* 0x0002002c05280984 */ /* 0x0007280008000c00 */
[----:B------:R3:W1:Y:S02]  /*7440*/  @P0 LDS.128 R48, [R4+0x200] ;  /* 0x0002000004300984 */ /* 0x0006640000000c00 */
.L_x_132:
[----:B------:R-:W-:Y:S05]  /*7450*/  BSYNC B1 ;  /* 0x0000000000017941 */ /* 0x000fea0003800000 */
.L_x_131:
[----:B--2---:R-:W-:Y:S05]  /*7460*/  VIADD R0, R34, 0x10 ;  /* 0x0000001022007836 */ /* 0x004fea0000000000 */
[----:B------:R-:W-:Y:S04]  /*7470*/  SHF.R.U32.HI R0, RZ, 0x15, R0 ;  /* 0x00000015ff007819 */ /* 0x000fe80000011600 */
[----:B------:R-:W-:Y:S11]  /*7480*/  LOP3.LUT P0, RZ, R0, 0x3, R72, 0x48, !PT ;  /* 0x0000000300ff7812 */ /* 0x000ff60007804848 */
[----:B------:R-:W-:Y:S02]  /*7490*/  @!UPT UIADD3 URZ, UPT, UPT, URZ, URZ, URZ ;  /* 0x000000fffffff290 */ /* 0x000fe4000fffe0ff */
[----:B------:R-:W-:Y:S05]  /*74a0*/  @!P0 BRA `(.L_x_136) ;  /* 0x0000000000408947 */ /* 0x000fea0003800000 */
[----:B------:R-:W3:Y:S01]  /*74b0*/  LDCU.64 UR8, c[0x4][0x70] ;  /* 0x01000e00ff0877ac */ /* 0x000ee20008000a00 */
[----:B------:R-:W-:Y:S01]  /*74c0*/  MOV R15, 0x0 ;  /* 0x00000000000f7802 */ /* 0x000fe20000000f00 */
[----:B------:R-:W-:Y:S02]  /*74d0*/  HFMA2 R12, -RZ, RZ, 0, 5.9604644775390625e-08 ;  /* 0x00000001ff0c7431 */ /* 0x000fe400000001ff */
[----:B-1----:R-:W-:Y:S02]  /*74e0*/  IMAD.MOV.U32 R8, RZ, RZ, 0x192 ;  /* 0x00000192ff087424 */ /* 0x002fe400078e00ff */
[----:B------:R-:W-:Y:S01]  /*74f0*/  IMAD.MOV.U32 R13, RZ, RZ, RZ ;  /* 0x000000ffff0d7224 */ /* 0x000fe200078e00ff */
[----:B------:R-:W1:Y:S01]  /*7500*/  LDCU.64 UR6, c[0x4][0x78] ;  /* 0x01000f00ff0677ac */ /* 0x000e620008000a00 */
[----:B------:R-:W2:Y:S01]  /*7510*/  LDC.64 R14, c[0x4][R15] ;  /* 0x010000000f0e7b82 */ /* 0x000ea20000000a00 */
[----:B------:R-:W5:Y:S01]  /*7520*/  LDCU.64 UR4, c[0x4][0x10] ;  /* 0x01000200ff0477ac */ /* 0x000f620008000a00 */
[----:B---3--:R-:W-:Y:S01]  /*7530*/  MOV R5, UR9 ;  /* 0x0000000900057c02 */ /* 0x008fe20008000f00 */
[----:B------:R-:W-:Y:S01]  /*7540*/  IMAD.U32 R4, RZ, RZ, UR8 ;  /* 0x00000008ff047e24 */ /* 0x000fe2000f8e00ff */
[----:B-1----:R-:W-:Y:S01]  /*7550*/  MOV R7, UR7 ;  /* 0x0000000700077c02 */ /* 0x002fe20008000f00 */
[----:B------:R-:W-:Y:S01]  /*7560*/  IMAD.U32 R6, RZ, RZ, UR6 ;  /* 0x00000006ff067e24 */ /* 0x000fe2000f8e00ff */
[----:B-----5:R-:W-:Y:S01]  /*7570*/  MOV R11, UR5 ;  /* 0x00000005000b7c02 */ /* 0x020fe20008000f00 */
[----:B------:R-:W-:Y:S02]  /*7580*/  IMAD.U32 R10, RZ, RZ, UR4 ;  /* 0x00000004ff0a7e24 */ /* 0x000fe4000f8e00ff */
[----:B------:R-:W-:Y:S07]  /*7590*/  LEPC R20, `(.L_x_136) ;  /* 0x000000001014794e */ /* 0x000fee0000000000 */
[----:B--2-4-:R-:W-:Y:S05]  /*75a0*/  CALL.ABS.NOINC R14 ;  /* 0x000000000e007343 */ /* 0x014fea0003c00000 */
.L_x_136:
[----:B------:R-:W-:Y:S01]  /*75b0*/  ISETP.NE.AND P6, PT, R86, RZ, PT ;  /* 0x000000ff5600720c */ /* 0x000fe20003fc5270 */
[----:B------:R-:W-:Y:S05]  /*75c0*/  WARPSYNC.ALL ;  /* 0x0000000000007948 */ /* 0x000fea0003800000 */
[----:B------:R-:W-:Y:S01]  /*75d0*/  R2UR UR4, R34 ;  /* 0x00000000220472ca */ /* 0x000fe200000e0000 */
[--C-:B----4-:R-:W-:Y:S01]  /*75e0*/  HADD2.F32 R20, -RZ, R40.reuse.H0_H0 ;  /* 0x20000028ff147230 */ /* 0x110fe20000004100 */
[----:B------:R-:W-:Y:S01]  /*75f0*/  ISETP.NE.AND P0, PT, R80, RZ, PT ;  /* 0x000000ff5000720c */ /* 0x000fe20003f05270 */
[----:B------:R-:W-:Y:S01]  /*7600*/  HADD2.F32 R21, -RZ, R40.H1_H1 ;  /* 0x30000028ff157230 */ /* 0x000fe20000004100 */
[----:B------:R-:W-:Y:S09]  /*7610*/  BSSY.RECONVERGENT B0, `(.L_x_137) ;  /* 0x0000057000007945 */ /* 0x000ff20003800200 */
[----:B-1-3--:R-:W1:Y:S02]  /*7620*/  LDTM.x16 R4, tmem[UR4+0x10] ;  /* 0x00001004000479ee */ /* 0x00ae640008240000 */
[C-C-:B-1----:R-:W-:Y:S01]  /*7630*/  FFMA R0, R33.reuse, R4, R2.reuse ;  /* 0x0000000421007223 */ /* 0x142fe20000000002 */
        /* <DEDUP_REMOVED lines=15> */
[--C-:B------:R-:W-:Y:S02]  /*7730*/  HADD2.F32 R16, -RZ, R41.reuse.H0_H0 ;  /* 0x20000029ff107230 */ /* 0x100fe40000004100 */
[C---:B------:R-:W-:Y:S01]  /*7740*/  FFMA R0, R35.reuse, R20, R0 ;  /* 0x0000001423007223 */ /* 0x040fe20000000000 */
[----:B------:R-:W-:Y:S02]  /*7750*/  HADD2.F32 R17, -RZ, R41.H1_H1 ;  /* 0x30000029ff117230 */ /* 0x000fe40000004100 */
[C---:B------:R-:W-:Y:S01]  /*7760*/  FFMA R3, R35.reuse, R21, R3 ;  /* 0x0000001523037223 */ /* 0x040fe20000000003 */
[--C-:B------:R-:W-:Y:S02]  /*7770*/  HADD2.F32 R20, -RZ, R42.reuse.H0_H0 ;  /* 0x2000002aff147230 */ /* 0x100fe40000004100 */
[C---:B------:R-:W-:Y:S01]  /*7780*/  FFMA R6, R35.reuse, R16, R6 ;  /* 0x0000001023067223 */ /* 0x040fe20000000006 */
[----:B------:R-:W-:Y:S01]  /*7790*/  FFMA R7, R35, R17, R7 ;  /* 0x0000001123077223 */ /* 0x000fe20000000007 */
[----:B------:R-:W-:Y:S01]  /*77a0*/  F2FP.RELU.F16.F32.PACK_AB R36, R3, R0 ;  /* 0x000000000324723e */ /* 0x000fe200000008ff */
[----:B------:R-:W-:Y:S02]  /*77b0*/  HADD2.F32 R0, -RZ, R42.H1_H1 ;  /* 0x3000002aff007230 */ /* 0x000fe40000004100 */
[----:B------:R-:W-:Y:S01]  /*77c0*/  FFMA R4, R35, R20, R4 ;  /* 0x0000001423047223 */ /* 0x000fe20000000004 */
[--C-:B------:R-:W-:Y:S01]  /*77d0*/  HADD2.F32 R3, -RZ, R43.reuse.H0_H0 ;  /* 0x2000002bff037230 */ /* 0x100fe20000004100 */
[----:B------:R-:W-:Y:S01]  /*77e0*/  F2FP.RELU.F16.F32.PACK_AB R37, R7, R6 ;  /* 0x000000060725723e */ /* 0x000fe200000008ff */
[----:B------:R-:W-:Y:S02]  /*77f0*/  HADD2.F32 R6, -RZ, R43.H1_H1 ;  /* 0x3000002bff067230 */ /* 0x000fe40000004100 */
[C---:B------:R-:W-:Y:S01]  /*7800*/  FFMA R5, R35.reuse, R0, R5 ;  /* 0x0000000023057223 */ /* 0x040fe20000000005 */
[--C-:B------:R-:W-:Y:S02]  /*7810*/  HADD2.F32 R7, -RZ, R48.reuse.H0_H0 ;  /* 0x20000030ff077230 */ /* 0x100fe40000004100 */
[C---:B------:R-:W-:Y:S01]  /*7820*/  FFMA R10, R35.reuse, R3, R10 ;  /* 0x00000003230a7223 */ /* 0x040fe2000000000a */
[----:B------:R-:W-:Y:S02]  /*7830*/  HADD2.F32 R0, -RZ, R48.H1_H1 ;  /* 0x30000030ff007230 */ /* 0x000fe40000004100 */
[C---:B------:R-:W-:Y:S01]  /*7840*/  FFMA R11, R35.reuse, R6, R11 ;  /* 0x00000006230b7223 */ /* 0x040fe2000000000b */
[--C-:B------:R-:W-:Y:S02]  /*7850*/  HADD2.F32 R3, -RZ, R49.reuse.H0_H0 ;  /* 0x20000031ff037230 */ /* 0x100fe40000004100 */
[----:B------:R-:W-:Y:S01]  /*7860*/  FFMA R8, R35, R7, R8 ;  /* 0x0000000723087223 */ /* 0x000fe20000000008 */
[----:B------:R-:W-:Y:S01]  /*7870*/  F2FP.RELU.F16.F32.PACK_AB R38, R5, R4 ;  /* 0x000000040526723e */ /* 0x000fe200000008ff */
[C---:B------:R-:W-:Y:S01]  /*7880*/  FFMA R9, R35.reuse, R0, R9 ;  /* 0x0000000023097223 */ /* 0x040fe20000000009 */
[----:B------:R-:W-:Y:S02]  /*7890*/  HADD2.F32 R0, -RZ, R49.H1_H1 ;  /* 0x30000031ff007230 */ /* 0x000fe40000004100 */
[----:B------:R-:W-:Y:S01]  /*78a0*/  FFMA R14, R35, R3, R14 ;  /* 0x00000003230e7223 */ /* 0x000fe2000000000e */
[--C-:B------:R-:W-:Y:S01]  /*78b0*/  HADD2.F32 R3, -RZ, R50.reuse.H0_H0 ;  /* 0x20000032ff037230 */ /* 0x100fe20000004100 */
[----:B------:R-:W-:Y:S01]  /*78c0*/  F2FP.RELU.F16.F32.PACK_AB R39, R11, R10 ;  /* 0x0000000a0b27723e */ /* 0x000fe200000008ff */
[--C-:B------:R-:W-:Y:S02]  /*78d0*/  HADD2.F32 R4, -RZ, R51.reuse.H0_H0 ;  /* 0x20000033ff047230 */ /* 0x100fe40000004100 */
[C---:B------:R-:W-:Y:S01]  /*78e0*/  FFMA R15, R35.reuse, R0, R15 ;  /* 0x00000000230f7223 */ /* 0x040fe2000000000f */
[----:B------:R-:W-:Y:S02]  /*78f0*/  HADD2.F32 R0, -RZ, R50.H1_H1 ;  /* 0x30000032ff007230 */ /* 0x000fe40000004100 */
[----:B------:R-:W-:Y:S01]  /*7900*/  FFMA R12, R35, R3, R12 ;  /* 0x00000003230c7223 */ /* 0x000fe2000000000c */
[----:B------:R1:W-:Y:S01]  /*7910*/  STS.128 [R85+UR44+0x1200], R36 ;  /* 0x0012002455007988 */ /* 0x0003e20008000c2c */
[----:B------:R-:W-:Y:S01]  /*7920*/  F2FP.RELU.F16.F32.PACK_AB R8, R9, R8 ;  /* 0x000000080908723e */ /* 0x000fe200000008ff */
[----:B------:R-:W-:Y:S02]  /*7930*/  HADD2.F32 R5, -RZ, R51.H1_H1 ;  /* 0x30000033ff057230 */ /* 0x000fe40000004100 */
[C---:B------:R-:W-:Y:S01]  /*7940*/  FFMA R13, R35.reuse, R0, R13 ;  /* 0x00000000230d7223 */ /* 0x040fe2000000000d */
[----:B------:R-:W-:Y:S01]  /*7950*/  FFMA R18, R35, R4, R18 ;  /* 0x0000000423127223 */ /* 0x000fe20000000012 */
[----:B------:R-:W-:Y:S01]  /*7960*/  F2FP.RELU.F16.F32.PACK_AB R9, R15, R14 ;  /* 0x0000000e0f09723e */ /* 0x000fe200000008ff */
[----:B------:R-:W-:Y:S02]  /*7970*/  FFMA R19, R35, R5, R19 ;  /* 0x0000000523137223 */ /* 0x000fe40000000013 */
[----:B------:R-:W-:Y:S02]  /*7980*/  F2FP.RELU.F16.F32.PACK_AB R10, R13, R12 ;  /* 0x0000000c0d0a723e */ /* 0x000fe400000008ff */
[----:B------:R-:W-:Y:S02]  /*7990*/  MOV R3, UR51 ;  /* 0x0000003300037c02 */ /* 0x000fe40008000f00 */
[----:B------:R-:W-:Y:S02]  /*79a0*/  F2FP.RELU.F16.F32.PACK_AB R11, R19, R18 ;  /* 0x00000012130b723e */ /* 0x000fe400000008ff */
[----:B------:R-:W-:Y:S02]  /*79b0*/  @!P6 LEA R3, R3, UR44, 0x3 ;  /* 0x0000002c0303ec11 */ /* 0x000fe4000f8e18ff */
[----:B------:R-:W-:Y:S01]  /*79c0*/  MOV R0, UR45 ;  /* 0x0000002d00007c02 */ /* 0x000fe20008000f00 */
[----:B------:R1:W-:Y:S01]  /*79d0*/  STS.128 [R87+0x1200], R8 ;  /* 0x0012000857007388 */ /* 0x0003e20000000c00 */
[----:B------:R-:W-:Y:S02]  /*79e0*/  @!P6 IADD3 R3, PT, PT, R3, 0xf0, RZ ;  /* 0x000000f00303e810 */ /* 0x000fe40007ffe0ff */
[----:B------:R-:W-:Y:S02]  /*79f0*/  @!P6 SHF.L.U32 R4, R77, 0x1f, RZ ;  /* 0x0000001f4d04e819 */ /* 0x000fe400000006ff */
[----:B------:R-:W-:Y:S02]  /*7a00*/  @!P6 PRMT R0, R0, 0x654, R3 ;  /* 0x000006540000e816 */ /* 0x000fe40000000003 */
[----:B------:R-:W-:Y:S01]  /*7a10*/  LEA R3, R44, UR44, 0x3 ;  /* 0x0000002c2c037c11 */ /* 0x000fe2000f8e18ff */
[----:B------:R-:W-:Y:S01]  /*7a20*/  @!PT LDS RZ, [RZ] ;  /* 0x00000000fffff984 */ /* 0x000fe20000000800 */
[----:B------:R-:W-:Y:S01]  /*7a30*/  @!PT LDS RZ, [RZ] ;  /* 0x00000000fffff984 */ /* 0x000fe20000000800 */
[----:B------:R-:W-:Y:S01]  /*7a40*/  @!PT LDS RZ, [RZ] ;  /* 0x00000000fffff984 */ /* 0x000fe20000000800 */
[----:B------:R-:W-:Y:S01]  /*7a50*/  @!PT LDS RZ, [RZ] ;  /* 0x00000000fffff984 */ /* 0x000fe20000000800 */
[----:B------:R2:W-:Y:S06]  /*7a60*/  MEMBAR.ALL.CTA ;  /* 0x0000000000007992 */ /* 0x0005ec0000008000 */
[----:B--2---:R-:W2:Y:S02]  /*7a70*/  FENCE.VIEW.ASYNC.S ;  /* 0x00000000000073c6 */ /* 0x004ea40000000000 */
[----:B--2---:R-:W-:Y:S06]  /*7a80*/  BAR.SYNC.DEFER_BLOCKING 0x1, 0x80 ;  /* 0x0042000000007b1d */ /* 0x004fec0000010000 */
[----:B------:R-:W-:Y:S05]  /*7a90*/  @P0 BRA `(.L_x_138) ;  /* 0x0000000000380947 */ /* 0x000fea0003800000 */
[----:B------:R-:W-:Y:S02]  /*7aa0*/  UIADD3 UR12, UP0, UPT, UR54, 0x680, URZ ;  /* 0x00000680360c7890 */ /* 0x000fe4000ff1e0ff */
[----:B------:R-:W-:Y:S02]  /*7ab0*/  UIADD3 UR9, UPT, UPT, UR37, 0x10, URZ ;  /* 0x0000001025097890 */ /* 0x000fe4000fffe0ff */
[----:B------:R-:W-:Y:S02]  /*7ac0*/  UIADD3 UR8, UPT, UPT, UR44, 0x1200, URZ ;  /* 0x000012002c087890 */ /* 0x000fe4000fffe0ff */
[----:B------:R-:W-:Y:S01]  /*7ad0*/  UIADD3.X UR13, UPT, UPT, URZ, UR55, URZ, UP0, !UPT ;  /* 0x00000037ff0d7290 */ /* 0x000fe200087fe4ff */
[----:B------:R-:W-:Y:S01]  /*7ae0*/  UMOV UR10, UR38 ;  /* 0x00000026000a7c82 */ /* 0x000fe20008000000 */
[----:B------:R-:W-:Y:S01]  /*7af0*/  UMOV UR11, UR52 ;  /* 0x00000034000b7c82 */ /* 0x000fe20008000000 */
[----:B------:R-:W-:Y:S02]  /*7b00*/  UIADD3 UR5, UPT, UPT, UR37, 0x50, URZ ;  /* 0x0000005025057890 */ /* 0x000fe4000fffe0ff */
[----:B------:R-:W-:Y:S01]  /*7b10*/  UIADD3 UR4, UPT, UPT, UR44, 0x1a00, URZ ;  /* 0x00001a002c047890 */ /* 0x000fe2000fffe0ff */
[----:B------:R-:W-:Y:S03]  /*7b20*/  UMOV UR6, UR38 ;  /* 0x0000002600067c82 */ /* 0x000fe60008000000 */
[----:B------:R2:W-:Y:S01]  /*7b30*/  UTMASTG.3D [UR8], [UR12] ;  /* 0x000000080c0073b5 */ /* 0x0005e20008010000 */
[----:B------:R-:W-:Y:S04]  /*7b40*/  UMOV UR7, UR52 ;  /* 0x0000003400077c82 */ /* 0x000fe80008000000 */
[----:B------:R2:W-:Y:S01]  /*7b50*/  UTMASTG.3D [UR4], [UR12] ;  /* 0x000000040c0073b5 */ /* 0x0005e20008010000 */
[----:B------:R0:W-:Y:S01]  /*7b60*/  UTMACMDFLUSH ;  /* 0x00000000000079b7 */ /* 0x0001e20000000000 */
[----:B--2---:R-:W-:Y:S04]  /*7b70*/  DEPBAR.LE SB0, 0x1 ;  /* 0x000080400000791a */ /* 0x004fe80000000000 */
.L_x_138:
[----:B------:R-:W-:Y:S05]  /*7b80*/  BSYNC.RECONVERGENT B0 ;  /* 0x0000000000007941 */ /* 0x000fea0003800200 */
.L_x_137:
[----:B------:R-:W-:Y:S01]  /*7b90*/  BAR.SYNC.DEFER_BLOCKING 0x1, 0x80 ;  /* 0x0042000000007b1d */ /* 0x000fe20000010000 */
[----:B------:R-:W-:Y:S04]  /*7ba0*/  UIADD3 UR36, UPT, UPT, UR51, 0x1, URZ ;  /* 0x0000000133247890 */ /* 0x000fe8000fffe0ff */
[----:B------:R-:W-:Y:S04]  /*7bb0*/  UISETP.NE.AND UP0, UPT, UR36, 0x4, UPT ;  /* 0x000000042400788c */ /* 0x000fe8000bf05270 */
[----:B------:R-:W-:Y:S01]  /*7bc0*/  USEL UR36, UR36, URZ, UP0 ;  /* 0x000000ff24247287 */ /* 0x000fe20008000000 */
[----:B------:R2:W-:Y:S01]  /*7bd0*/  @!P6 SYNCS.ARRIVE.TRANS64.RED.A1T0 RZ, [R0+URZ], RZ ;  /* 0x000000ff00ffe9a7 */ /* 0x0005e200081004ff */
[----:B------:R-:W-:Y:S01]  /*7be0*/  BSSY B1, `(.L_x_139) ;  /* 0x0000013000017945 */ /* 0x000fe20003800000 */
[----:B------:R-:W3:Y:S02]  /*7bf0*/  @!P6 SYNCS.PHASECHK.TRANS64.TRYWAIT P0, [R3+URZ+0xd0], R4 ;  /* 0x0000d0040300e5a7 */ /* 0x000ee400080011ff */
[----:B---3--:R-:W-:Y:S01]  /*7c00*/  @!P6 SEL R45, RZ, 0x1, !P0 ;  /* 0x00000001ff2de807 */ /* 0x008fe20004000000 */
[----:B--2---:R-:W-:Y:S06]  /*7c10*/  @P6 BRA `(.L_x_140) ;  /* 0x00000000003c6947 */ /* 0x004fec0003800000 */
[----:B------:R-:W-:Y:S01]  /*7c20*/  ISETP.NE.AND P1, PT, R46, RZ, PT ;  /* 0x000000ff2e00720c */ /* 0x000fe20003f25270 */
[----:B------:R-:W-:Y:S01]  /*7c30*/  BSSY B0, `(.L_x_141) ;  /* 0x0000009000007945 */ /* 0x000fe20003800000 */
[----:B------:R-:W-:Y:S11]  /*7c40*/  ISETP.NE.AND P0, PT, R45, RZ, PT ;  /* 0x000000ff2d00720c */ /* 0x000ff60003f05270 */
[----:B------:R-:W-:Y:S05]  /*7c50*/  @P1 IMAD R4, R44, 0x1000, R85 ;  /* 0x000010002c041824 */ /* 0x000fea00078e0255 */
[----:B------:R-:W-:Y:S05]  /*7c60*/  @P1 IADD3 R0, PT, PT, R4, UR44, RZ ;  /* 0x0000002c04001c10 */ /* 0x000fea000fffe0ff */
[----:B------:R-:W-:Y:S01]  /*7c70*/  @P1 IMAD.IADD R0, R47, 0x1, R0 ;  /* 0x000000012f001824 */ /* 0x000fe200078e0200 */
[----:B------:R-:W-:Y:S06]  /*7c80*/  @P0 BRA `(.L_x_142) ;  /* 0x00000000000c0947 */ /* 0x000fec0003800000 */
[----:B------:R-:W-:Y:S04]  /*7c90*/  SHF.L.U32 R5, R77, 0x1f, RZ ;  /* 0x0000001f4d057819 */ /* 0x000fe800000006ff */
[----:B------:R-:W2:Y:S02]  /*7ca0*/  SYNCS.PHASECHK.TRANS64.TRYWAIT P0, [R3+URZ+0xd0], R5 ;  /* 0x0000d005030075a7 */ /* 0x000ea400080011ff */
[----:B--2---:R-:W-:Y:S05]  /*7cb0*/  @!P0 BRA `(.L_x_143) ;  /* 0x0000002000d08947 */ /* 0x004fea0003800000 */
.L_x_142:
[----:B------:R-:W-:Y:S05]  /*7cc0*/  BSYNC B0 ;  /* 0x0000000000007941 */ /* 0x000fea0003800000 */
.L_x_141:
[----:B------:R-:W-:Y:S02]  /*7cd0*/  ISETP.NE.AND P0, PT, R46, RZ, PT ;  /* 0x000000ff2e00720c */ /* 0x000fe40003f05270 */
[----:B------:R-:W-:Y:S11]  /*7ce0*/  IADD3 R44, PT, PT, R44, 0x1, RZ ;  /* 0x000000012c2c7810 */ /* 0x000ff60007ffe0ff */
[----:B------:R3:W4:Y:S04]  /*7cf0*/  @P0 LDS.128 R40, [R4+UR44+0x200] ;  /* 0x0002002c04280984 */ /* 0x0007280008000c00 */
[----:B------:R3:W1:Y:S02]  /*7d00*/  @P0 LDS.128 R48, [R0+0x200] ;  /* 0x0002000000300984 */ /* 0x0006640000000c00 */
.L_x_140:
[----:B------:R-:W-:Y:S05]  /*7d10*/  BSYNC B1 ;  /* 0x0000000000017941 */ /* 0x000fea0003800000 */
.L_x_139:
[----:B---3--:R-:W-:Y:S05]  /*7d20*/  VIADD R0, R34, 0x20 ;  /* 0x0000002022007836 */ /* 0x008fea0000000000 */
[----:B------:R-:W-:Y:S04]  /*7d30*/  SHF.R.U32.HI R0, RZ, 0x15, R0 ;  /* 0x00000015ff007819 */ /* 0x000fe80000011600 */
[----:B------:R-:W-:Y:S11]  /*7d40*/  LOP3.LUT P0, RZ, R0, 0x3, R72, 0x48, !PT ;  /* 0x0000000300ff7812 */ /* 0x000ff60007804848 */
[----:B------:R-:W-:Y:S02]  /*7d50*/  @!UPT UIADD3 URZ, UPT, UPT, URZ, URZ, URZ ;  /* 0x000000fffffff290 */ /* 0x000fe4000fffe0ff */
[----:B------:R-:W-:Y:S05]  /*7d60*/  @!P0 BRA `(.L_x_144) ;  /* 0x0000000000408947 */ /* 0x000fea0003800000 */
[----:B------:R-:W2:Y:S01]  /*7d70*/  LDCU.64 UR8, c[0x4][0x70] ;  /* 0x01000e00ff0877ac */ /* 0x000ea20008000a00 */
[----:B------:R-:W-:Y:S01]  /*7d80*/  MOV R15, 0x0 ;  /* 0x00000000000f7802 */ /* 0x000fe20000000f00 */
[----:B------:R-:W-:Y:S02]  /*7d90*/  HFMA2 R12, -RZ, RZ, 0, 5.9604644775390625e-08 ;  /* 0x00000001ff0c7431 */ /* 0x000fe400000001ff */
[----:B-1----:R-:W-:Y:S02]  /*7da0*/  IMAD.MOV.U32 R8, RZ, RZ, 0x192 ;  /* 0x00000192ff087424 */ /* 0x002fe400078e00ff */
[----:B------:R-:W-:Y:S01]  /*7db0*/  IMAD.MOV.U32 R13, RZ, RZ, RZ ;  /* 0x000000ffff0d7224 */ /* 0x000fe200078e00ff */
[----:B------:R-:W1:Y:S01]  /*7dc0*/  LDCU.64 UR6, c[0x4][0x78] ;  /* 0x01000f00ff0677ac */ /* 0x000e620008000a00 */
[----:B------:R-:W3:Y:S01]  /*7dd0*/  LDC.64 R14, c[0x4][R15] ;  /* 0x010000000f0e7b82 */ /* 0x000ee20000000a00 */
[----:B------:R-:W5:Y:S01]  /*7de0*/  LDCU.64 UR4, c[0x4][0x10] ;  /* 0x01000200ff0477ac */ /* 0x000f620008000a00 */
[----:B--2---:R-:W-:Y:S01]  /*7df0*/  MOV R5, UR9 ;  /* 0x0000000900057c02 */ /* 0x004fe20008000f00 */
[----:B------:R-:W-:Y:S01]  /*7e00*/  IMAD.U32 R4, RZ, RZ, UR8 ;  /* 0x00000008ff047e24 */ /* 0x000fe2000f8e00ff */
[----:B-1----:R-:W-:Y:S01]  /*7e10*/  MOV R7, UR7 ;  /* 0x0000000700077c02 */ /* 0x002fe20008000f00 */
[----:B------:R-:W-:Y:S01]  /*7e20*/  IMAD.U32 R6, RZ, RZ, UR6 ;  /* 0x00000006ff067e24 */ /* 0x000fe2000f8e00ff */
[----:B-----5:R-:W-:Y:S01]  /*7e30*/  MOV R11, UR5 ;  /* 0x00000005000b7c02 */ /* 0x020fe20008000f00 */
[----:B------:R-:W-:Y:S02]  /*7e40*/  IMAD.U32 R10, RZ, RZ, UR4 ;  /* 0x00000004ff0a7e24 */ /* 0x000fe4000f8e00ff */
[----:B------:R-:W-:Y:S07]  /*7e50*/  LEPC R20, `(.L_x_144) ;  /* 0x000000001014794e */ /* 0x000fee0000000000 */
[----:B---34-:R-:W-:Y:S05]  /*7e60*/  CALL.ABS.NOINC R14 ;  /* 0x000000000e007343 */ /* 0x018fea0003c00000 */
.L_x_144:
[----:B------:R-:W-:Y:S01]  /*7e70*/  ISETP.NE.AND P6, PT, R86, RZ, PT ;  /* 0x000000ff5600720c */ /* 0x000fe20003fc5270 */
[----:B------:R-:W-:Y:S05]  /*7e80*/  WARPSYNC.ALL ;  /* 0x0000000000007948 */ /* 0x000fea0003800000 */
[----:B------:R-:W-:Y:S01]  /*7e90*/  R2UR UR4, R34 ;  /* 0x00000000220472ca */ /* 0x000fe200000e0000 */
[--C-:B----4-:R-:W-:Y:S01]  /*7ea0*/  HADD2.F32 R20, -RZ, R40.reuse.H0_H0 ;  /* 0x20000028ff147230 */ /* 0x110fe20000004100 */
[----:B------:R-:W-:Y:S01]  /*7eb0*/  ISETP.NE.AND P0, PT, R80, RZ, PT ;  /* 0x000000ff5000720c */ /* 0x000fe20003f05270 */
[----:B------:R-:W-:Y:S01]  /*7ec0*/  HADD2.F32 R21, -RZ, R40.H1_H1 ;  /* 0x30000028ff157230 */ /* 0x000fe20000004100 */
[----:B------:R-:W-:Y:S09]  /*7ed0*/  BSSY.RECONVERGENT B0, `(.L_x_145) ;  /* 0x0000057000007945 */ /* 0x000ff20003800200 */
[----:B-12---:R-:W1:Y:S02]  /*7ee0*/  LDTM.x16 R4, tmem[UR4+0x20] ;  /* 0x00002004000479ee */ /* 0x006e640008240000 */
        /* <DEDUP_REMOVED lines=60> */
[----:B------:R-:W-:Y:S02]  /*82b0*/  LEA R4, R44, UR44, 0x3 ;  /* 0x0000002c2c047c11 */ /* 0x000fe4000f8e18ff */
[----:B------:R-:W-:Y:S02]  /*82c0*/  @!P6 PRMT R0, R0, 0x654, R3 ;  /* 0x000006540000e816 */ /* 0x000fe40000000003 */
[----:B------:R-:W-:Y:S01]  /*82d0*/  @!P6 SHF.L.U32 R3, R77, 0x1f, RZ ;  /* 0x0000001f4d03e819 */ /* 0x000fe200000006ff */
        /* <DEDUP_REMOVED lines=22> */
.L_x_146:
[----:B------:R-:W-:Y:S05]  /*8440*/  BSYNC.RECONVERGENT B0 ;  /* 0x0000000000007941 */ /* 0x000fea0003800200 */
.L_x_145:
        /* <DEDUP_REMOVED lines=19> */
.L_x_150:
[----:B------:R-:W-:Y:S05]  /*8580*/  BSYNC B0 ;  /* 0x0000000000007941 */ /* 0x000fea0003800000 */
.L_x_149:
[----:B------:R-:W-:Y:S11]  /*8590*/  ISETP.NE.AND P0, PT, R46, RZ, PT ;  /* 0x000000ff2e00720c */ /* 0x000ff60003f05270 */
[----:B------:R-:W-:Y:S02]  /*85a0*/  @!UPT UIADD3 URZ, UPT, UPT, URZ, URZ, URZ ;  /* 0x000000fffffff290 */ /* 0x000fe4000fffe0ff */
[----:B------:R3:W4:Y:S04]  /*85b0*/  @P0 LDS.128 R40, [R44+UR44+0x200] ;  /* 0x0002002c2c280984 */ /* 0x0007280008000c00 */
[----:B------:R3:W1:Y:S02]  /*85c0*/  @P0 LDS.128 R48, [R47+0x200] ;  /* 0x000200002f300984 */ /* 0x0006640000000c00 */
.L_x_148:
[----:B------:R-:W-:Y:S05]  /*85d0*/  BSYNC B1 ;  /* 0x0000000000017941 */ /* 0x000fea0003800000 */
.L_x_147:
[----:B--2---:R-:W-:Y:S05]  /*85e0*/  VIADD R0, R34, 0x30 ;  /* 0x0000003022007836 */ /* 0x004fea0000000000 */
        /* <DEDUP_REMOVED lines=20> */
.L_x_152:
[----:B------:R-:W-:Y:S01]  /*8730*/  ISETP.NE.AND P0, PT, R80, RZ, PT ;  /* 0x000000ff5000720c */ /* 0x000fe20003f05270 */
[----:B------:R-:W-:Y:S05]  /*8740*/  WARPSYNC.ALL ;  /* 0x0000000000007948 */ /* 0x000fea0003800000 */
[----:B------:R-:W-:Y:S01]  /*8750*/  R2UR UR4, R34 ;  /* 0x00000000220472ca */ /* 0x000fe200000e0000 */
[--C-:B----4-:R-:W-:Y:S01]  /*8760*/  HADD2.F32 R20, -RZ, R40.reuse.H0_H0 ;  /* 0x20000028ff147230 */ /* 0x110fe20000004100 */
[----:B------:R-:W-:Y:S01]  /*8770*/  IADD3 R83, PT, PT, R83, 0x160, RZ ;  /* 0x0000016053537810 */ /* 0x000fe20007ffe0ff */
[----:B------:R-:W-:Y:S01]  /*8780*/  HADD2.F32 R21, -RZ, R40.H1_H1 ;  /* 0x30000028ff157230 */ /* 0x000fe20000004100 */
[----:B------:R-:W-:Y:S01]  /*8790*/  BSSY.RECONVERGENT B0, `(.L_x_153) ;  /* 0x0000053000007945 */ /* 0x000fe20003800200 */
[--C-:B------:R-:W-:Y:S01]  /*87a0*/  HADD2.F32 R34, -RZ, R41.reuse.H0_H0 ;  /* 0x20000029ff227230 */ /* 0x100fe20000004100 */
[----:B------:R-:W-:Y:S01]  /*87b0*/  LOP3.LUT R83, R83, 0xfefffff8, RZ, 0xc0, !PT ;  /* 0xfefffff853537812 */ /* 0x000fe200078ec0ff */
[----:B-1----:R-:W-:Y:S02]  /*87c0*/  HADD2.F32 R36, -RZ, R41.H1_H1 ;  /* 0x30000029ff247230 */ /* 0x002fe40000004100 */
[--C-:B------:R-:W-:Y:S02]  /*87d0*/  HADD2.F32 R37, -RZ, R42.reuse.H0_H0 ;  /* 0x2000002aff257230 */ /* 0x100fe40000004100 */
[----:B------:R-:W-:Y:S02]  /*87e0*/  HADD2.F32 R38, -RZ, R42.H1_H1 ;  /* 0x3000002aff267230 */ /* 0x000fe40000004100 */
[----:B------:R-:W1:Y:S01]  /*87f0*/  LDTM.x16 R4, tmem[UR4+0x30] ;  /* 0x00003004000479ee */ /* 0x000e620008240000 */
[----:B------:R-:W-:Y:S01]  /*8800*/  NOP ;  /* 0x0000000000007918 */ /* 0x000fe20000000000 */
[----:B-1----:R1:W-:Y:S01]  /*8810*/  SYNCS.ARRIVE.TRANS64.RED.A1T0 RZ, [R83+URZ], RZ ;  /* 0x000000ff53ff79a7 */ /* 0x0023e200081004ff */
[--C-:B------:R-:W-:Y:S02]  /*8820*/  HADD2.F32 R39, -RZ, R43.reuse.H0_H0 ;  /* 0x2000002bff277230 */ /* 0x100fe40000004100 */
[----:B------:R-:W-:Y:S02]  /*8830*/  HADD2.F32 R40, -RZ, R43.H1_H1 ;  /* 0x3000002bff287230 */ /* 0x000fe40000004100 */
[--C-:B------:R-:W-:Y:S02]  /*8840*/  HADD2.F32 R41, -RZ, R48.reuse.H0_H0 ;  /* 0x20000030ff297230 */ /* 0x100fe40000004100 */
[----:B------:R-:W-:Y:S02]  /*8850*/  HADD2.F32 R42, -RZ, R48.H1_H1 ;  /* 0x30000030ff2a7230 */ /* 0x000fe40000004100 */
[--C-:B------:R-:W-:Y:S02]  /*8860*/  HADD2.F32 R43, -RZ, R49.reuse.H0_H0 ;  /* 0x20000031ff2b7230 */ /* 0x100fe40000004100 */
[----:B---3--:R-:W-:Y:S02]  /*8870*/  HADD2.F32 R44, -RZ, R49.H1_H1 ;  /* 0x30000031ff2c7230 */ /* 0x008fe40000004100 */
[--C-:B------:R-:W-:Y:S02]  /*8880*/  HADD2.F32 R45, -RZ, R50.reuse.H0_H0 ;  /* 0x20000032ff2d7230 */ /* 0x100fe40000004100 */
[----:B------:R-:W-:Y:S02]  /*8890*/  HADD2.F32 R46, -RZ, R50.H1_H1 ;  /* 0x30000032ff2e7230 */ /* 0x000fe40000004100 */
[--C-:B------:R-:W-:Y:S02]  /*88a0*/  HADD2.F32 R47, -RZ, R51.reuse.H0_H0 ;  /* 0x20000033ff2f7230 */ /* 0x100fe40000004100 */
[----:B------:R-:W-:Y:S02]  /*88b0*/  HADD2.F32 R48, -RZ, R51.H1_H1 ;  /* 0x30000033ff307230 */ /* 0x000fe40000004100 */
        /* <DEDUP_REMOVED lines=25> */
[----:B------:R-:W-:Y:S01]  /*8a50*/  FFMA R3, R35, R42, R3 ;  /* 0x0000002a23037223 */ /* 0x000fe20000000003 */
[----:B------:R-:W-:Y:S01]  /*8a60*/  F2FP.RELU.F16.F32.PACK_AB R4, R5, R4 ;  /* 0x000000040504723e */ /* 0x000fe200000008ff */
[----:B------:R-:W-:Y:S01]  /*8a70*/  FFMA R14, R35, R43, R14 ;  /* 0x0000002b230e7223 */ /* 0x000fe2000000000e */
[----:B------:R-:W-:Y:S01]  /*8a80*/  F2FP.RELU.F16.F32.PACK_AB R5, R7, R6 ;  /* 0x000000060705723e */ /* 0x000fe200000008ff */
[----:B------:R-:W-:Y:S01]  /*8a90*/  FFMA R15, R35, R44, R15 ;  /* 0x0000002c230f7223 */ /* 0x000fe2000000000f */
[----:B------:R-:W-:Y:S01]  /*8aa0*/  F2FP.RELU.F16.F32.PACK_AB R6, R9, R8 ;  /* 0x000000080906723e */ /* 0x000fe200000008ff */
[----:B------:R-:W-:Y:S01]  /*8ab0*/  FFMA R12, R35, R45, R12 ;  /* 0x0000002d230c7223 */ /* 0x000fe2000000000c */
[----:B------:R-:W-:Y:S01]  /*8ac0*/  F2FP.RELU.F16.F32.PACK_AB R7, R11, R10 ;  /* 0x0000000a0b07723e */ /* 0x000fe200000008ff */
[C---:B------:R-:W-:Y:S01]  /*8ad0*/  FFMA R13, R35.reuse, R46, R13 ;  /* 0x0000002e230d7223 */ /* 0x040fe2000000000d */
[C---:B------:R-:W-:Y:S01]  /*8ae0*/  FFMA R18, R35.reuse, R47, R18 ;  /* 0x0000002f23127223 */ /* 0x040fe20000000012 */
[----:B------:R-:W-:Y:S01]  /*8af0*/  FFMA R2, R35, R48, R2 ;  /* 0x0000003023027223 */ /* 0x000fe20000000002 */
[----:B------:R-:W-:Y:S01]  /*8b00*/  F2FP.RELU.F16.F32.PACK_AB R8, R3, R0 ;  /* 0x000000000308723e */ /* 0x000fe200000008ff */
[----:B------:R1:W-:Y:S01]  /*8b10*/  STS.128 [R85+UR44+0x3200], R4 ;  /* 0x0032000455007988 */ /* 0x0003e20008000c2c */
        /* <DEDUP_REMOVED lines=26> */
.L_x_154:
[----:B------:R-:W-:Y:S05]  /*8cc0*/  BSYNC.RECONVERGENT B0 ;  /* 0x0000000000007941 */ /* 0x000fea0003800200 */
.L_x_153:
[----:B------:R-:W-:Y:S01]  /*8cd0*/  BAR.SYNC.DEFER_BLOCKING 0x1, 0x80 ;  /* 0x0042000000007b1d */ /* 0x000fe20000010000 */
[----:B------:R-:W-:Y:S01]  /*8ce0*/  UISETP.NE.AND UP0, UPT, UR50, -0x4, UPT ;  /* 0xfffffffc3200788c */ /* 0x000fe2000bf05270 */
[----:B------:R-:W-:Y:S08]  /*8cf0*/  IADD3 R52, PT, PT, R52, 0x1, RZ ;  /* 0x0000000134347810 */ /* 0x000ff00007ffe0ff */
[----:B------:R-:W-:Y:S05]  /*8d00*/  BRA.U !UP0, `(.L_x_155) ;  /* 0x0000000108287547 */ /* 0x000fea000b800000 */
[----:B------:R-:W-:Y:S01]  /*8d10*/  ISETP.NE.AND P0, PT, R86, RZ, PT ;  /* 0x000000ff5600720c */ /* 0x000fe20003f05270 */
[----:B------:R-:W-:Y:S01]  /*8d20*/  IMAD.U32 R2, RZ, RZ, UR51 ;  /* 0x00000033ff027e24 */ /* 0x000fe2000f8e00ff */
[----:B------:R-:W-:Y:S01]  /*8d30*/  UIADD3 UR51, UPT, UPT, UR51, 0x1, URZ ;  /* 0x0000000133337890 */ /* 0x000fe2000fffe0ff */
[----:B------:R-:W-:Y:S03]  /*8d40*/  IMAD.U32 R0, RZ, RZ, UR45 ;  /* 0x0000002dff007e24 */ /* 0x000fe6000f8e00ff */
[----:B------:R-:W-:Y:S04]  /*8d50*/  UISETP.NE.AND UP0, UPT, UR51, 0x4, UPT ;  /* 0x000000043300788c */ /* 0x000fe8000bf05270 */
[----:B------:R-:W-:Y:S03]  /*8d60*/  USEL UR51, UR51, URZ, UP0 ;  /* 0x000000ff33337287 */ /* 0x000fe60008000000 */
[----:B------:R-:W-:Y:S05]  /*8d70*/  @!P0 LEA R2, R2, UR44, 0x3 ;  /* 0x0000002c02028c11 */ /* 0x000fea000f8e18ff */
[----:B------:R-:W-:Y:S05]  /*8d80*/  @!P0 VIADD R2, R2, 0xf0 ;  /* 0x000000f002028836 */ /* 0x000fea0000000000 */
[----:B------:R-:W-:Y:S04]  /*8d90*/  @!P0 PRMT R0, R0, 0x654, R2 ;  /* 0x0000065400008816 */ /* 0x000fe80000000002 */
[----:B------:R2:W-:Y:S03]  /*8da0*/  @!P0 SYNCS.ARRIVE.TRANS64.RED.A1T0 RZ, [R0+URZ], RZ ;  /* 0x000000ff00ff89a7 */ /* 0x0005e600081004ff */
.L_x_155:
[----:B------:R-:W-:Y:S01]  /*8db0*/  ISETP.NE.AND P2, PT, R81, RZ, PT ;  /* 0x000000ff5100720c */ /* 0x000fe20003f45270 */
[----:B------:R-:W-:Y:S01]  /*8dc0*/  UIADD3 UR50, UPT, UPT, UR50, 0x4, URZ ;  /* 0x0000000432327890 */ /* 0x000fe2000fffe0ff */
[----:B------:R-:W-:Y:S01]  /*8dd0*/  ISETP.NE.AND P0, PT, R82, 0x2, PT ;  /* 0x000000025200780c */ /* 0x000fe20003f05270 */
[----:B------:R-:W-:Y:S01]  /*8de0*/  IMAD.IADD R15, R31, 0x1, R64 ;  /* 0x000000011f0f7824 */ /* 0x000fe200078e0240 */
[----:B------:R-:W-:Y:S01]  /*8df0*/  ISETP.NE.AND P1, PT, R52, 0x4, PT ;  /* 0x000000043400780c */ /* 0x000fe20003f25270 */
[----:B------:R-:W-:Y:S01]  /*8e00*/  IMAD.IADD R14, R32, 0x1, R65 ;  /* 0x00000001200e7824 */ /* 0x000fe200078e0241 */
[----:B------:R-:W-:Y:S02]  /*8e10*/  SEL R2, RZ, 0x1, P0 ;  /* 0x00000001ff027807 */ /* 0x000fe40000000000 */
[----:B--2---:R-:W-:Y:S02]  /*8e20*/  SEL R0, RZ, 0x1, P1 ;  /* 0x00000001ff007807 */ /* 0x004fe40000800000 */
[----:B------:R-:W-:Y:S02]  /*8e30*/  LOP3.LUT R75, R75, R2, RZ, 0x3c, !PT ;  /* 0x000000024b4b7212 */ /* 0x000fe400078e3cff */
[----:B------:R-:W-:Y:S02]  /*8e40*/  LOP3.LUT R76, R76, R0, RZ, 0x3c, !PT ;  /* 0x000000004c4c7212 */ /* 0x000fe400078e3cff */
[----:B------:R-:W-:Y:S02]  /*8e50*/  @P2 R2UR UR52, R74 ;  /* 0x000000004a3422ca */ /* 0x000fe400000e0000 */
[----:B------:R-:W-:Y:S02]  /*8e60*/  SEL R82, R82, RZ, P0 ;  /* 0x000000ff52527207 */ /* 0x000fe40000000000 */
[----:B------:R-:W-:Y:S01]  /*8e70*/  SEL R52, R52, RZ, P1 ;  /* 0x000000ff34347207 */ /* 0x000fe20000800000 */
[----:B------:R-:W-:Y:S10]  /*8e80*/  @P2 BRA `(.L_x_156) ;  /* 0xffffffcc00682947 */ /* 0x000ff4000383ffff */
[----:B------:R-:W2:Y:S01]  /*8e90*/  LDCU.64 UR6, c[0x0][0x888] ;  /* 0x00011100ff0677ac */ /* 0x000ea20008000a00 */
[----:B------:R-:W3:Y:S01]  /*8ea0*/  LDCU.64 UR4, c[0x0][0x890] ;  /* 0x00011200ff0477ac */ /* 0x000ee20008000a00 */
[----:B--2---:R-:W-:Y:S02]  /*8eb0*/  ISETP.NE.U32.AND P2, PT, RZ, UR6, PT ;  /* 0x00000006ff007c0c */ /* 0x004fe4000bf45070 */
[----:B---3--:R-:W-:Y:S02]  /*8ec0*/  ISETP.NE.U32.AND P1, PT, RZ, UR4, PT ;  /* 0x00000004ff007c0c */ /* 0x008fe4000bf25070 */
[----:B------:R-:W-:Y:S02]  /*8ed0*/  ISETP.NE.AND.EX P2, PT, RZ, UR7, PT, P2 ;  /* 0x00000007ff007c0c */ /* 0x000fe4000bf45320 */
[----:B------:R-:W-:-:S13]  /*8ee0*/  ISETP.NE.AND.EX P0, PT, RZ, UR5, PT, P1 ;  /* 0x00000005ff007c0c */ /* 0x000fda000bf05310 */
[----:B------:R-:W-:Y:S05]  /*8ef0*/  @P2 BRA P0, `(.L_x_157) ;  /* 0x00000000003c2947 */ /* 0x000fea0000000000 */
[----:B------:R-:W-:-:S13]  /*8f00*/  ISETP.NE.AND.EX P1, PT, RZ, UR5, PT, P1 ;  /* 0x00000005ff007c0c */ /* 0x000fda000bf25310 */
[----:B------:R-:W-:Y:S05]  /*8f10*/  @P1 BRA `(.L_x_158) ;  /* 0x00000000000c1947 */ /* 0x000fea0003800000 */
[----:B------:R-:W-:-:S13]  /*8f20*/  FSETP.NEU.AND P0, PT, R35, RZ, PT ;  /* 0x000000ff2300720b */ /* 0x000fda0003f0d000 */
[----:B------:R-:W-:Y:S05]  /*8f30*/  @!P0 EXIT ;  /* 0x000000000000894d */ /* 0x000fea0003800000 */
[----:B------:R-:W-:Y:S05]  /*8f40*/  BRA `(.L_x_157) ;  /* 0x0000000000287947 */ /* 0x000fea0003800000 */
.L_x_158:
[----:B------:R-:W-:Y:S01]  /*8f50*/  ISETP.NE.AND P0, PT, R84, RZ, PT ;  /* 0x000000ff5400720c */ /* 0x000fe20003f05270 */
[----:B------:R-:W-:-:S12]  /*8f60*/  BSSY.RECONVERGENT B0, `(.L_x_157) ;  /* 0x0000008000007945 */ /* 0x000fd80003800200 */
[----:B------:R-:W-:Y:S05]  /*8f70*/  @P0 BRA `(.L_x_159) ;  /* 0x0000000000100947 */ /* 0x000fea0003800000 */
[----:B------:R-:W-:-:S04]  /*8f80*/  ISETP.NE.U32.AND P0, PT, RZ, UR6, PT ;  /* 0x00000006ff007c0c */ /* 0x000fc8000bf05070 */
[----:B------:R-:W-:-:S13]  /*8f90*/  ISETP.NE.AND.EX P0, PT, RZ, UR7, PT, P0 ;  /* 0x00000007ff007c0c */ /* 0x000fda000bf05300 */
[----:B------:R-:W-:Y:S05]  /*8fa0*/  @!P0 EXIT ;  /* 0x000000000000894d */ /* 0x000fea0003800000 */
[----:B------:R-:W-:Y:S05]  /*8fb0*/  BRA `(.L_x_160) ;  /* 0x0000000000087947 */ /* 0x000fea0003800000 */
.L_x_159:
[----:B------:R-:W-:-:S13]  /*8fc0*/  FSETP.NEU.AND P0, PT, R35, RZ, PT ;  /* 0x000000ff2300720b */ /* 0x000fda0003f0d000 */
[----:B------:R-:W-:Y:S05]  /*8fd0*/  @!P0 EXIT ;  /* 0x000000000000894d */ /* 0x000fea0003800000 */
.L_x_160:
[----:B------:R-:W-:Y:S05]  /*8fe0*/  BSYNC.RECONVERGENT B0 ;  /* 0x0000000000007941 */ /* 0x000fea0003800200 */
.L_x_157:
[----:B------:R-:W-:Y:S01]  /*8ff0*/  ULEA UR4, UR51, UR44, 0x3 ;  /* 0x0000002c33047291 */ /* 0x000fe2000f8e18ff */
[----:B------:R-:W-:-:S04]  /*9000*/  DEPBAR.LE SB0, 0x0 ;  /* 0x000080000000791a */ /* 0x000fc80000000000 */
[----:B------:R-:W-:-:S04]  /*9010*/  UIADD3 UR4, UPT, UPT, UR4, 0xf0, URZ ;  /* 0x000000f004047890 */ /* 0x000fc8000fffe0ff */
[----:B------:R-:W-:-:S09]  /*9020*/  UPRMT UR4, UR45, 0x654, UR4 ;  /* 0x000006542d047896 */ /* 0x000fd20008000004 */
[----:B------:R-:W-:Y:S01]  /*9030*/  SYNCS.ARRIVE.TRANS64.RED.A1T0 RZ, [UR4], RZ ;  /* 0x000000ffffff79a7 */ /* 0x000fe20008100404 */
[----:B------:R-:W-:Y:S05]  /*9040*/  EXIT ;  /* 0x000000000000794d */ /* 0x000fea0003800000 */
.L_x_25:
[----:B--2---:R2:W4:Y:S02]  /*9050*/  SYNCS.PHASECHK.TRANS64.TRYWAIT P0, [R2+URZ+0x190], R3 ;  /* 0x00019003020075a7 */ /* 0x00452400080011ff */
[----:B----4-:R-:W-:Y:S05]  /*9060*/  @!P0 NANOSLEEP.SYNCS 0x989680 ;  /* 0x009896800000895d */ /* 0x010fea0003900000 */
[----:B------:R-:W4:Y:S02]  /*9070*/  @!P0 SYNCS.PHASECHK.TRANS64 P0, [R2+URZ+0x190], R3 ;  /* 0x00019003020085a7 */ /* 0x000f2400080010ff */
[----:B----4-:R-:W-:Y:S05]  /*9080*/  @!P0 BRA `(.L_x_25) ;  /* 0xfffffffc00f08947 */ /* 0x010fea000383ffff */
[----:B------:R-:W-:Y:S05]  /*9090*/  BRA `(.L_x_161) ;  /* 0xffffff8800187947 */ /* 0x000fea000383ffff */
.L_x_28:
[----:B------:R-:W-:-:S07]  /*90a0*/  MOV R2, UR49 ;  /* 0x0000003100027c02 */ /* 0x000fce0008000f00 */
.L_x_162:
[----:B-1----:R1:W2:Y:S02]  /*90b0*/  SYNCS.PHASECHK.TRANS64.TRYWAIT P0, [R2+URZ+0x68], R4 ;  /* 0x00006804020075a7 */ /* 0x0022a400080011ff */
[----:B--2---:R-:W-:Y:S05]  /*90c0*/  @!P0 NANOSLEEP.SYNCS 0x989680 ;  /* 0x009896800000895d */ /* 0x004fea0003900000 */
[----:B------:R-:W2:Y:S02]  /*90d0*/  @!P0 SYNCS.PHASECHK.TRANS64 P0, [R2+URZ+0x68], R4 ;  /* 0x00006804020085a7 */ /* 0x000ea400080010ff */
[----:B--2---:R-:W-:Y:S05]  /*90e0*/  @!P0 BRA `(.L_x_162) ;  /* 0xfffffffc00f08947 */ /* 0x004fea000383ffff */
[----:B------:R-:W-:Y:S05]  /*90f0*/  BRA `(.L_x_27) ;  /* 0xffffff88007c7947 */ /* 0x000fea000383ffff */
.L_x_35:
[----:B-1----:R-:W-:-:S07]  /*9100*/  MOV R2, UR17 ;  /* 0x0000001100027c02 */ /* 0x002fce0008000f00 */
.L_x_163:
[----:B-1----:R1:W2:Y:S02]  /*9110*/  SYNCS.PHASECHK.TRANS64.TRYWAIT P0, [R2+URZ+0x68], R4 ;  /* 0x00006804020075a7 */ /* 0x0022a400080011ff */
[----:B--2---:R-:W-:Y:S05]  /*9120*/  @!P0 NANOSLEEP.SYNCS 0x989680 ;  /* 0x009896800000895d */ /* 0x004fea0003900000 */
[----:B------:R-:W2:Y:S02]  /*9130*/  @!P0 SYNCS.PHASECHK.TRANS64 P0, [R2+URZ+0x68], R4 ;  /* 0x00006804020085a7 */ /* 0x000ea400080010ff */
[----:B--2---:R-:W-:Y:S05]  /*9140*/  @!P0 BRA `(.L_x_163) ;  /* 0xfffffffc00f08947 */ /* 0x004fea000383ffff */
[----:B------:R-:W-:Y:S05]  /*9150*/  BRA `(.L_x_34) ;  /* 0xffffff8c00387947 */ /* 0x000fea000383ffff */
.L_x_40:
[----:B-1----:R1:W2:Y:S02]  /*9160*/  SYNCS.PHASECHK.TRANS64.TRYWAIT P0, [R2+URZ+0x120], R3 ;  /* 0x00012003020075a7 */ /* 0x0022a400080011ff */
[----:B--2---:R-:W-:Y:S05]  /*9170*/  @!P0 NANOSLEEP.SYNCS 0x989680 ;  /* 0x009896800000895d */ /* 0x004fea0003900000 */
[----:B------:R-:W2:Y:S02]  /*9180*/  @!P0 SYNCS.PHASECHK.TRANS64 P0, [R2+URZ+0x120], R3 ;  /* 0x00012003020085a7 */ /* 0x000ea400080010ff */
[----:B--2---:R-:W-:Y:S05]  /*9190*/  @!P0 BRA `(.L_x_40) ;  /* 0xfffffffc00f08947 */ /* 0x004fea000383ffff */
[----:B------:R-:W-:Y:S05]  /*91a0*/  BRA `(.L_x_164) ;  /* 0xffffff8c00d87947 */ /* 0x000fea000383ffff */
.L_x_44:
[----:B---3--:R-:W-:-:S07]  /*91b0*/  MOV R0, UR4 ;  /* 0x0000000400007c02 */ /* 0x008fce0008000f00 */
.L_x_165:
[----:B-1----:R1:W2:Y:S02]  /*91c0*/  SYNCS.PHASECHK.TRANS64.TRYWAIT P0, [R0+URZ], R2 ;  /* 0x00000002000075a7 */ /* 0x0022a400080011ff */
[----:B--2---:R-:W-:Y:S05]  /*91d0*/  @!P0 NANOSLEEP.SYNCS 0x989680 ;  /* 0x009896800000895d */ /* 0x004fea0003900000 */
[----:B------:R-:W2:Y:S02]  /*91e0*/  @!P0 SYNCS.PHASECHK.TRANS64 P0, [R0+URZ], R2 ;  /* 0x00000002000085a7 */ /* 0x000ea400080010ff */
[----:B--2---:R-:W-:Y:S05]  /*91f0*/  @!P0 BRA `(.L_x_165) ;  /* 0xfffffffc00f08947 */ /* 0x004fea000383ffff */
[----:B------:R-:W-:Y:S05]  /*9200*/  BRA `(.L_x_166) ;  /* 0xffffff9400487947 */ /* 0x000fea000383ffff */
.L_x_45:
[----:B---3--:R-:W-:-:S07]  /*9210*/  MOV R0, UR4 ;  /* 0x0000000400007c02 */ /* 0x008fce0008000f00 */
.L_x_167:
[----:B-1----:R1:W2:Y:S02]  /*9220*/  SYNCS.PHASECHK.TRANS64.TRYWAIT P0, [R0+URZ], R3 ;  /* 0x00000003000075a7 */ /* 0x0022a400080011ff */
[----:B--2---:R-:W-:Y:S05]  /*9230*/  @!P0 NANOSLEEP.SYNCS 0x989680 ;  /* 0x009896800000895d */ /* 0x004fea0003900000 */
[----:B------:R-:W2:Y:S02]  /*9240*/  @!P0 SYNCS.PHASECHK.TRANS64 P0, [R0+URZ], R3 ;  /* 0x00000003000085a7 */ /* 0x000ea400080010ff */
[----:B--2---:R-:W-:Y:S05]  /*9250*/  @!P0 BRA `(.L_x_167) ;  /* 0xfffffffc00f08947 */ /* 0x004fea000383ffff */
[----:B------:R-:W-:Y:S05]  /*9260*/  BRA `(.L_x_168) ;  /* 0xffffff9400547947 */ /* 0x000fea000383ffff */
.L_x_46:
[----:B---3--:R-:W-:-:S07]  /*9270*/  MOV R0, UR4 ;  /* 0x0000000400007c02 */ /* 0x008fce0008000f00 */
.L_x_169:
[----:B-1----:R1:W2:Y:S02]  /*9280*/  SYNCS.PHASECHK.TRANS64.TRYWAIT P0, [R0+URZ], R3 ;  /* 0x00000003000075a7 */ /* 0x0022a400080011ff */
[----:B--2---:R-:W-:Y:S05]  /*9290*/  @!P0 NANOSLEEP.SYNCS 0x989680 ;  /* 0x009896800000895d */ /* 0x004fea0003900000 */
[----:B------:R-:W2:Y:S02]  /*92a0*/  @!P0 SYNCS.PHASECHK.TRANS64 P0, [R0+URZ], R3 ;  /* 0x00000003000085a7 */ /* 0x000ea400080010ff */
[----:B--2---:R-:W-:Y:S05]  /*92b0*/  @!P0 BRA `(.L_x_169) ;  /* 0xfffffffc00f08947 */ /* 0x004fea000383ffff */
[----:B------:R-:W-:Y:S05]  /*92c0*/  BRA `(.L_x_170) ;  /* 0xffffff9400607947 */ /* 0x000fea000383ffff */
.L_x_47:
[----:B---3--:R-:W-:-:S07]  /*92d0*/  MOV R0, UR4 ;  /* 0x0000000400007c02 */ /* 0x008fce0008000f00 */
.L_x_171:
[----:B-1----:R1:W2:Y:S02]  /*92e0*/  SYNCS.PHASECHK.TRANS64.TRYWAIT P0, [R0+URZ], R3 ;  /* 0x00000003000075a7 */ /* 0x0022a400080011ff */
[----:B--2---:R-:W-:Y:S05]  /*92f0*/  @!P0 NANOSLEEP.SYNCS 0x989680 ;  /* 0x009896800000895d */ /* 0x004fea0003900000 */
[----:B------:R-:W2:Y:S02]  /*9300*/  @!P0 SYNCS.PHASECHK.TRANS64 P0, [R0+URZ], R3 ;  /* 0x00000003000085a7 */ /* 0x000ea400080010ff */
[----:B--2---:R-:W-:Y:S05]  /*9310*/  @!P0 BRA `(.L_x_171) ;  /* 0xfffffffc00f08947 */ /* 0x004fea000383ffff */
[----:B------:R-:W-:Y:S05]  /*9320*/  BRA `(.L_x_172) ;  /* 0xffffff94006c7947 */ /* 0x000fea000383ffff */
.L_x_48:
[----:B---3--:R-:W-:-:S07]  /*9330*/  MOV R0, UR4 ;  /* 0x0000000400007c02 */ /* 0x008fce0008000f00 */
.L_x_173:
[----:B-1----:R1:W2:Y:S02]  /*9340*/  SYNCS.PHASECHK.TRANS64.TRYWAIT P0, [R0+URZ], R3 ;  /* 0x00000003000075a7 */ /* 0x0022a400080011ff */
[----:B--2---:R-:W-:Y:S05]  /*9350*/  @!P0 NANOSLEEP.SYNCS 0x989680 ;  /* 0x009896800000895d */ /* 0x004fea0003900000 */
[----:B------:R-:W2:Y:S02]  /*9360*/  @!P0 SYNCS.PHASECHK.TRANS64 P0, [R0+URZ], R3 ;  /* 0x00000003000085a7 */ /* 0x000ea400080010ff */
[----:B--2---:R-:W-:Y:S05]  /*9370*/  @!P0 BRA `(.L_x_173) ;  /* 0xfffffffc00f08947 */ /* 0x004fea000383ffff */
[----:B------:R-:W-:Y:S05]  /*9380*/  BRA `(.L_x_174) ;  /* 0xffffff9400787947 */ /* 0x000fea000383ffff */
.L_x_49:
[----:B---3--:R-:W-:-:S07]  /*9390*/  MOV R0, UR4 ;  /* 0x0000000400007c02 */ /* 0x008fce0008000f00 */
.L_x_175:
[----:B-1----:R1:W2:Y:S02]  /*93a0*/  SYNCS.PHASECHK.TRANS64.TRYWAIT P0, [R0+URZ], R3 ;  /* 0x00000003000075a7 */ /* 0x0022a400080011ff */
[----:B--2---:R-:W-:Y:S05]  /*93b0*/  @!P0 NANOSLEEP.SYNCS 0x989680 ;  /* 0x009896800000895d */ /* 0x004fea0003900000 */
[----:B------:R-:W2:Y:S02]  /*93c0*/  @!P0 SYNCS.PHASECHK.TRANS64 P0, [R0+URZ], R3 ;  /* 0x00000003000085a7 */ /* 0x000ea400080010ff */
[----:B--2---:R-:W-:Y:S05]  /*93d0*/  @!P0 BRA `(.L_x_175) ;  /* 0xfffffffc00f08947 */ /* 0x004fea000383ffff */
[----:B------:R-:W-:Y:S05]  /*93e0*/  BRA `(.L_x_176) ;  /* 0xffffff9400847947 */ /* 0x000fea000383ffff */
.L_x_50:
[----:B---3--:R-:W-:-:S07]  /*93f0*/  MOV R0, UR4 ;  /* 0x0000000400007c02 */ /* 0x008fce0008000f00 */
.L_x_177:
[----:B-1----:R1:W2:Y:S02]  /*9400*/  SYNCS.PHASECHK.TRANS64.TRYWAIT P0, [R0+URZ], R3 ;  /* 0x00000003000075a7 */ /* 0x0022a400080011ff */
[----:B--2---:R-:W-:Y:S05]  /*9410*/  @!P0 NANOSLEEP.SYNCS 0x989680 ;  /* 0x009896800000895d */ /* 0x004fea0003900000 */
[----:B------:R-:W2:Y:S02]  /*9420*/  @!P0 SYNCS.PHASECHK.TRANS64 P0, [R0+URZ], R3 ;  /* 0x00000003000085a7 */ /* 0x000ea400080010ff */
[----:B--2---:R-:W-:Y:S05]  /*9430*/  @!P0 BRA `(.L_x_177) ;  /* 0xfffffffc00f08947 */ /* 0x004fea000383ffff */
[----:B------:R-:W-:Y:S05]  /*9440*/  BRA `(.L_x_178) ;  /* 0xffffff9400907947 */ /* 0x000fea000383ffff */
.L_x_51:
[----:B---3--:R-:W-:-:S07]  /*9450*/  MOV R0, UR4 ;  /* 0x0000000400007c02 */ /* 0x008fce0008000f00 */
.L_x_179:
[----:B-1----:R1:W2:Y:S02]  /*9460*/  SYNCS.PHASECHK.TRANS64.TRYWAIT P0, [R0+URZ], R3 ;  /* 0x00000003000075a7 */ /* 0x0022a400080011ff */
[----:B--2---:R-:W-:Y:S05]  /*9470*/  @!P0 NANOSLEEP.SYNCS 0x989680 ;  /* 0x009896800000895d */ /* 0x004fea0003900000 */
[----:B------:R-:W2:Y:S02]  /*9480*/  @!P0 SYNCS.PHASECHK.TRANS64 P0, [R0+URZ], R3 ;  /* 0x00000003000085a7 */ /* 0x000ea400080010ff */
[----:B--2---:R-:W-:Y:S05]  /*9490*/  @!P0 BRA `(.L_x_179) ;  /* 0xfffffffc00f08947 */ /* 0x004fea000383ffff */
[----:B------:R-:W-:Y:S05]  /*94a0*/  BRA `(.L_x_180) ;  /* 0xffffff94009c7947 */ /* 0x000fea000383ffff */
.L_x_52:
[----:B---3--:R-:W-:-:S07]  /*94b0*/  MOV R0, UR4 ;  /* 0x0000000400007c02 */ /* 0x008fce0008000f00 */
.L_x_181:
[----:B-1----:R1:W2:Y:S02]  /*94c0*/  SYNCS.PHASECHK.TRANS64.TRYWAIT P0, [R0+URZ], R3 ;  /* 0x00000003000075a7 */ /* 0x0022a400080011ff */
[----:B--2---:R-:W-:Y:S05]  /*94d0*/  @!P0 NANOSLEEP.SYNCS 0x989680 ;  /* 0x009896800000895d */ /* 0x004fea0003900000 */
[----:B------:R-:W2:Y:S02]  /*94e0*/  @!P0 SYNCS.PHASECHK.TRANS64 P0, [R0+URZ], R3 ;  /* 0x00000003000085a7 */ /* 0x000ea400080010ff */
[----:B--2---:R-:W-:Y:S05]  /*94f0*/  @!P0 BRA `(.L_x_181) ;  /* 0xfffffffc00f08947 */ /* 0x004fea000383ffff */
[----:B------:R-:W-:Y:S05]  /*9500*/  BRA `(.L_x_182) ;  /* 0xffffff9400a87947 */ /* 0x000fea000383ffff */
.L_x_53:
[----:B---3--:R-:W-:-:S07]  /*9510*/  MOV R0, UR4 ;  /* 0x0000000400007c02 */ /* 0x008fce0008000f00 */
.L_x_183:
[----:B-1----:R1:W2:Y:S02]  /*9520*/  SYNCS.PHASECHK.TRANS64.TRYWAIT P0, [R0+URZ], R3 ;  /* 0x00000003000075a7 */ /* 0x0022a400080011ff */
[----:B--2---:R-:W-:Y:S05]  /*9530*/  @!P0 NANOSLEEP.SYNCS 0x989680 ;  /* 0x009896800000895d */ /* 0x004fea0003900000 */
[----:B------:R-:W2:Y:S02]  /*9540*/  @!P0 SYNCS.PHASECHK.TRANS64 P0, [R0+URZ], R3 ;  /* 0x00000003000085a7 */ /* 0x000ea400080010ff */
[----:B--2---:R-:W-:Y:S05]  /*9550*/  @!P0 BRA `(.L_x_183) ;  /* 0xfffffffc00f08947 */ /* 0x004fea000383ffff */
[----:B------:R-:W-:Y:S05]  /*9560*/  BRA `(.L_x_184) ;  /* 0xffffff9400b47947 */ /* 0x000fea000383ffff */
.L_x_54:
[----:B---3--:R-:W-:-:S07]  /*9570*/  MOV R0, UR4 ;  /* 0x0000000400007c02 */ /* 0x008fce0008000f00 */
.L_x_185:
[----:B-1----:R1:W2:Y:S02]  /*9580*/  SYNCS.PHASECHK.TRANS64.TRYWAIT P0, [R0+URZ], R3 ;  /* 0x00000003000075a7 */ /* 0x0022a400080011ff */
[----:B--2---:R-:W-:Y:S05]  /*9590*/  @!P0 NANOSLEEP.SYNCS 0x989680 ;  /* 0x009896800000895d */ /* 0x004fea0003900000 */
[----:B------:R-:W2:Y:S02]  /*95a0*/  @!P0 SYNCS.PHASECHK.TRANS64 P0, [R0+URZ], R3 ;  /* 0x00000003000085a7 */ /* 0x000ea400080010ff */
[----:B--2---:R-:W-:Y:S05]  /*95b0*/  @!P0 BRA `(.L_x_185) ;  /* 0xfffffffc00f08947 */ /* 0x004fea000383ffff */
[----:B------:R-:W-:Y:S05]  /*95c0*/  BRA `(.L_x_186) ;  /* 0xffffff9400c07947 */ /* 0x000fea000383ffff */
.L_x_55:
[----:B---3--:R-:W-:-:S07]  /*95d0*/  MOV R0, UR4 ;  /* 0x0000000400007c02 */ /* 0x008fce0008000f00 */
.L_x_187:
[----:B-1----:R1:W2:Y:S02]  /*95e0*/  SYNCS.PHASECHK.TRANS64.TRYWAIT P0, [R0+URZ], R3 ;  /* 0x00000003000075a7 */ /* 0x0022a400080011ff */
[----:B--2---:R-:W-:Y:S05]  /*95f0*/  @!P0 NANOSLEEP.SYNCS 0x989680 ;  /* 0x009896800000895d */ /* 0x004fea0003900000 */
[----:B------:R-:W2:Y:S02]  /*9600*/  @!P0 SYNCS.PHASECHK.TRANS64 P0, [R0+URZ], R3 ;  /* 0x00000003000085a7 */ /* 0x000ea400080010ff */
[----:B--2---:R-:W-:Y:S05]  /*9610*/  @!P0 BRA `(.L_x_187) ;  /* 0xfffffffc00f08947 */ /* 0x004fea000383ffff */
[----:B------:R-:W-:Y:S05]  /*9620*/  BRA `(.L_x_188) ;  /* 0xffffff9400cc7947 */ /* 0x000fea000383ffff */
.L_x_58:
[----:B-1----:R1:W2:Y:S02]  /*9630*/  SYNCS.PHASECHK.TRANS64.TRYWAIT P0, [R0+URZ+0x180], R4 ;  /* 0x00018004000075a7 */ /* 0x0022a400080011ff */
[----:B--2---:R-:W-:Y:S05]  /*9640*/  @!P0 NANOSLEEP.SYNCS 0x989680 ;  /* 0x009896800000895d */ /* 0x004fea0003900000 */
[----:B------:R-:W2:Y:S02]  /*9650*/  @!P0 SYNCS.PHASECHK.TRANS64 P0, [R0+URZ+0x180], R4 ;  /* 0x00018004000085a7 */ /* 0x000ea400080010ff */
[----:B--2---:R-:W-:Y:S05]  /*9660*/  @!P0 BRA `(.L_x_58) ;  /* 0xfffffffc00f08947 */ /* 0x004fea000383ffff */
[----:B------:R-:W-:Y:S05]  /*9670*/  BRA `(.L_x_189) ;  /* 0xffffff9800287947 */ /* 0x000fea000383ffff */
.L_x_59:
[----:B------:R-:W-:-:S07]  /*9680*/  MOV R0, UR5 ;  /* 0x0000000500007c02 */ /* 0x000fce0008000f00 */
.L_x_190:
[----:B-1----:R1:W2:Y:S02]  /*9690*/  SYNCS.PHASECHK.TRANS64.TRYWAIT P0, [R0+URZ+0x130], R5 ;  /* 0x00013005000075a7 */ /* 0x0022a400080011ff */
[----:B--2---:R-:W-:Y:S05]  /*96a0*/  @!P0 NANOSLEEP.SYNCS 0x989680 ;  /* 0x009896800000895d */ /* 0x004fea0003900000 */
[----:B------:R-:W2:Y:S02]  /*96b0*/  @!P0 SYNCS.PHASECHK.TRANS64 P0, [R0+URZ+0x130], R5 ;  /* 0x00013005000085a7 */ /* 0x000ea400080010ff */
[----:B--2---:R-:W-:Y:S05]  /*96c0*/  @!P0 BRA `(.L_x_190) ;  /* 0xfffffffc00f08947 */ /* 0x004fea000383ffff */
[----:B------:R-:W-:Y:S05]  /*96d0*/  BRA `(.L_x_191) ;  /* 0xffffff9800387947 */ /* 0x000fea000383ffff */
.L_x_60:
[----:B-1----:R1:W2:Y:S02]  /*96e0*/  SYNCS.PHASECHK.TRANS64.TRYWAIT P1, [R0+URZ+0x120], R4 ;  /* 0x00012004000075a7 */ /* 0x0022a400080211ff */
[----:B--2---:R-:W-:Y:S05]  /*96f0*/  @!P1 NANOSLEEP.SYNCS 0x989680 ;  /* 0x009896800000995d */ /* 0x004fea0003900000 */
[----:B------:R-:W2:Y:S02]  /*9700*/  @!P1 SYNCS.PHASECHK.TRANS64 P1, [R0+URZ+0x120], R4 ;  /* 0x00012004000095a7 */ /* 0x000ea400080210ff */
[----:B--2---:R-:W-:Y:S05]  /*9710*/  @!P1 BRA `(.L_x_60) ;  /* 0xfffffffc00f09947 */ /* 0x004fea000383ffff */
[----:B------:R-:W-:Y:S05]  /*9720*/  BRA `(.L_x_192) ;  /* 0xffffff9800687947 */ /* 0x000fea000383ffff */
.L_x_63:
[----:B------:R-:W-:-:S07]  /*9730*/  MOV R0, UR5 ;  /* 0x0000000500007c02 */ /* 0x000fce0008000f00 */
.L_x_193:
[----:B-1----:R1:W2:Y:S02]  /*9740*/  SYNCS.PHASECHK.TRANS64.TRYWAIT P0, [R0+URZ+0x130], R2 ;  /* 0x00013002000075a7 */ /* 0x0022a400080011ff */
[----:B--2---:R-:W-:Y:S05]  /*9750*/  @!P0 NANOSLEEP.SYNCS 0x989680 ;  /* 0x009896800000895d */ /* 0x004fea0003900000 */
[----:B------:R-:W2:Y:S02]  /*9760*/  @!P0 SYNCS.PHASECHK.TRANS64 P0, [R0+URZ+0x130], R2 ;  /* 0x00013002000085a7 */ /* 0x000ea400080010ff */
[----:B--2---:R-:W-:Y:S05]  /*9770*/  @!P0 BRA `(.L_x_193) ;  /* 0xfffffffc00f08947 */ /* 0x004fea000383ffff */
[----:B------:R-:W-:Y:S05]  /*9780*/  BRA `(.L_x_62) ;  /* 0xffffff9800bc7947 */ /* 0x000fea000383ffff */
.L_x_72:
[----:B-1----:R-:W-:-:S04]  /*9790*/  MOV R4, UR6 ;  /* 0x0000000600047c02 */ /* 0x002fc80008000f00 */
[----:B------:R1:W2:Y:S03]  /*97a0*/  SYNCS.PHASECHK.TRANS64.TRYWAIT P0, [R4+URZ+0x8], R5 ;  /* 0x00000805040075a7 */ /* 0x0002a600080011ff */
[----:B--2---:R-:W-:Y:S05]  /*97b0*/  @!P0 NANOSLEEP.SYNCS 0x989680 ;  /* 0x009896800000895d */ /* 0x004fea0003900000 */
[----:B------:R-:W2:Y:S02]  /*97c0*/  @!P0 SYNCS.PHASECHK.TRANS64 P0, [R4+URZ+0x8], R5 ;  /* 0x00000805040085a7 */ /* 0x000ea400080010ff */
[----:B--2---:R-:W-:Y:S05]  /*97d0*/  @!P0 BRA `(.L_x_72) ;  /* 0xfffffffc00ec8947 */ /* 0x004fea000383ffff */
[----:B------:R-:W-:Y:S05]  /*97e0*/  BRA `(.L_x_71) ;  /* 0xffffff9c00707947 */ /* 0x000fea000383ffff */
.L_x_74:
[----:B------:R-:W-:Y:S01]  /*97f0*/  BSSY B0, `(.L_x_194) ;  /* 0x0000006000007945 */ /* 0x000fe20003800000 */
[----:B------:R-:W-:-:S07]  /*9800*/  MOV R15, 0xffffffff ;  /* 0xffffffff000f7802 */ /* 0x000fce0000000f00 */
[----:B-1---5:R-:W-:Y:S05]  /*9810*/  WARPSYNC.COLLECTIVE R15, `(.L_x_195) ;  /* 0x000000000f0c7348 */ /* 0x022fea0003c00000 */
[----:B------:R-:W-:Y:S02]  /*9820*/  ELECT P6, UR79, PT ;  /* 0x00000000004f782f */ /* 0x000fe400038c0000 */
[----:B------:R-:W-:Y:S01]  /*9830*/  MOV R14, UR79 ;  /* 0x0000004f000e7c02 */ /* 0x000fe20008000f00 */
[----:B-1---5:R-:W-:Y:S10]  /*9840*/  ENDCOLLECTIVE ;  /* 0x000000000000791b */ /* 0x022ff40003800000 */
.L_x_195:
[----:B------:R-:W-:Y:S05]  /*9850*/  BSYNC B0 ;  /* 0x0000000000007941 */ /* 0x000fea0003800000 */
.L_x_194:
[----:B------:R-:W-:Y:S05]  /*9860*/  BRA `(.L_x_196) ;  /* 0xffffff9c00a07947 */ /* 0x000fea000383ffff */
.L_x_76:
[----:B-1----:R-:W-:-:S04]  /*9870*/  MOV R2, UR6 ;  /* 0x0000000600027c02 */ /* 0x002fc80008000f00 */
[----:B------:R1:W2:Y:S03]  /*9880*/  SYNCS.PHASECHK.TRANS64.TRYWAIT P0, [R2+URZ+0x8], R3 ;  /* 0x00000803020075a7 */ /* 0x0002a600080011ff */
[----:B--2---:R-:W-:Y:S05]  /*9890*/  @!P0 NANOSLEEP.SYNCS 0x989680 ;  /* 0x009896800000895d */ /* 0x004fea0003900000 */
[----:B------:R-:W2:Y:S02]  /*98a0*/  @!P0 SYNCS.PHASECHK.TRANS64 P0, [R2+URZ+0x8], R3 ;  /* 0x00000803020085a7 */ /* 0x000ea400080010ff */
[----:B--2---:R-:W-:Y:S05]  /*98b0*/  @!P0 BRA `(.L_x_76) ;  /* 0xfffffffc00ec8947 */ /* 0x004fea000383ffff */
[----:B------:R-:W-:Y:S05]  /*98c0*/  BRA `(.L_x_75) ;  /* 0xffffff9c00a47947 */ /* 0x000fea000383ffff */
.L_x_77:
[----:B-1----:R1:W2:Y:S02]  /*98d0*/  SYNCS.PHASECHK.TRANS64.TRYWAIT P0, [R0+URZ+0x120], R4 ;  /* 0x00012004000075a7 */ /* 0x0022a400080011ff */
[----:B--2---:R-:W-:Y:S05]  /*98e0*/  @!P0 NANOSLEEP.SYNCS 0x989680 ;  /* 0x009896800000895d */ /* 0x004fea0003900000 */
[----:B------:R-:W2:Y:S02]  /*98f0*/  @!P0 SYNCS.PHASECHK.TRANS64 P0, [R0+URZ+0x120], R4 ;  /* 0x00012004000085a7 */ /* 0x000ea400080010ff */
[----:B--2---:R-:W-:Y:S05]  /*9900*/  @!P0 BRA `(.L_x_77) ;  /* 0xfffffffc00f08947 */ /* 0x004fea000383ffff */
[----:B------:R-:W-:Y:S05]  /*9910*/  BRA `(.L_x_197) ;  /* 0xffffffa000907947 */ /* 0x000fea000383ffff */
.L_x_79:
[----:B------:R-:W-:-:S07]  /*9920*/  MOV R0, UR9 ;  /* 0x0000000900007c02 */ /* 0x000fce0008000f00 */
.L_x_198:
[----:B-1----:R1:W2:Y:S02]  /*9930*/  SYNCS.PHASECHK.TRANS64.TRYWAIT P0, [R0+URZ+0x160], R4 ;  /* 0x00016004000075a7 */ /* 0x0022a400080011ff */
[----:B--2---:R-:W-:Y:S05]  /*9940*/  @!P0 NANOSLEEP.SYNCS 0x989680 ;  /* 0x009896800000895d */ /* 0x004fea0003900000 */
[----:B------:R-:W2:Y:S02]  /*9950*/  @!P0 SYNCS.PHASECHK.TRANS64 P0, [R0+URZ+0x160], R4 ;  /* 0x00016004000085a7 */ /* 0x000ea400080010ff */
[----:B--2---:R-:W-:Y:S05]  /*9960*/  @!P0 BRA `(.L_x_198) ;  /* 0xfffffffc00f08947 */ /* 0x004fea000383ffff */
[----:B------:R-:W-:Y:S05]  /*9970*/  BRA `(.L_x_199) ;  /* 0xffffffa000dc7947 */ /* 0x000fea000383ffff */
.L_x_82:
[----:B------:R-:W-:Y:S07]  /*9980*/  MOV R0, UR8 ;  /* 0x0000000800007c02 */ /* 0x000fee0008000f00 */
.L_x_200:
[----:B-1----:R1:W2:Y:S02]  /*9990*/  SYNCS.PHASECHK.TRANS64.TRYWAIT P0, [R0+URZ], R4 ;  /* 0x00000004000075a7 */ /* 0x0022a400080011ff */
[----:B--2---:R-:W-:Y:S05]  /*99a0*/  @!P0 NANOSLEEP.SYNCS 0x989680 ;  /* 0x009896800000895d */ /* 0x004fea0003900000 */
[----:B------:R-:W2:Y:S02]  /*99b0*/  @!P0 SYNCS.PHASECHK.TRANS64 P0, [R0+URZ], R4 ;  /* 0x00000004000085a7 */ /* 0x000ea400080010ff */
[----:B--2---:R-:W-:Y:S05]  /*99c0*/  @!P0 BRA `(.L_x_200) ;  /* 0xfffffffc00f08947 */ /* 0x004fea000383ffff */
[----:B------:R-:W-:Y:S05]  /*99d0*/  BRA `(.L_x_81) ;  /* 0xffffffa000f07947 */ /* 0x000fea000383ffff */
.L_x_86:
[----:B-1----:R-:W-:-:S07]  /*99e0*/  MOV R0, UR8 ;  /* 0x0000000800007c02 */ /* 0x002fce0008000f00 */
.L_x_201:
[----:B-1----:R1:W2:Y:S02]  /*99f0*/  SYNCS.PHASECHK.TRANS64.TRYWAIT P0, [R0+URZ], R2 ;  /* 0x00000002000075a7 */ /* 0x0022a400080011ff */
[----:B--2---:R-:W-:Y:S05]  /*9a00*/  @!P0 NANOSLEEP.SYNCS 0x989680 ;  /* 0x009896800000895d */ /* 0x004fea0003900000 */
[----:B------:R-:W2:Y:S02]  /*9a10*/  @!P0 SYNCS.PHASECHK.TRANS64 P0, [R0+URZ], R2 ;  /* 0x00000002000085a7 */ /* 0x000ea400080010ff */
[----:B--2---:R-:W-:Y:S05]  /*9a20*/  @!P0 BRA `(.L_x_201) ;  /* 0xfffffffc00f08947 */ /* 0x004fea000383ffff */
[----:B------:R-:W-:Y:S05]  /*9a30*/  BRA `(.L_x_202) ;  /* 0xffffffa400e47947 */ /* 0x000fea000383ffff */
.L_x_87:
[----:B------:R-:W-:-:S07]  /*9a40*/  MOV R0, UR8 ;  /* 0x0000000800007c02 */ /* 0x000fce0008000f00 */
.L_x_203:
[----:B-1----:R1:W2:Y:S02]  /*9a50*/  SYNCS.PHASECHK.TRANS64.TRYWAIT P0, [R0+URZ], R3 ;  /* 0x00000003000075a7 */ /* 0x0022a400080011ff */
[----:B--2---:R-:W-:Y:S05]  /*9a60*/  @!P0 NANOSLEEP.SYNCS 0x989680 ;  /* 0x009896800000895d */ /* 0x004fea0003900000 */
[----:B------:R-:W2:Y:S02]  /*9a70*/  @!P0 SYNCS.PHASECHK.TRANS64 P0, [R0+URZ], R3 ;  /* 0x00000003000085a7 */ /* 0x000ea400080010ff */
[----:B--2---:R-:W-:Y:S05]  /*9a80*/  @!P0 BRA `(.L_x_203) ;  /* 0xfffffffc00f08947 */ /* 0x004fea000383ffff */
[----:B------:R-:W-:Y:S05]  /*9a90*/  BRA `(.L_x_204) ;  /* 0xffffffa400f07947 */ /* 0x000fea000383ffff */
.L_x_88:
[----:B------:R-:W-:-:S07]  /*9aa0*/  MOV R0, UR8 ;  /* 0x0000000800007c02 */ /* 0x000fce0008000f00 */
.L_x_205:
[----:B-1----:R1:W2:Y:S02]  /*9ab0*/  SYNCS.PHASECHK.TRANS64.TRYWAIT P0, [R0+URZ], R3 ;  /* 0x00000003000075a7 */ /* 0x0022a400080011ff */
[----:B--2---:R-:W-:Y:S05]  /*9ac0*/  @!P0 NANOSLEEP.SYNCS 0x989680 ;  /* 0x009896800000895d */ /* 0x004fea0003900000 */
[----:B------:R-:W2:Y:S02]  /*9ad0*/  @!P0 SYNCS.PHASECHK.TRANS64 P0, [R0+URZ], R3 ;  /* 0x00000003000085a7 */ /* 0x000ea400080010ff */
[----:B--2---:R-:W-:Y:S05]  /*9ae0*/  @!P0 BRA `(.L_x_205) ;  /* 0xfffffffc00f08947 */ /* 0x004fea000383ffff */
[----:B------:R-:W-:Y:S05]  /*9af0*/  BRA `(.L_x_206) ;  /* 0xffffffa400fc7947 */ /* 0x000fea000383ffff */
.L_x_91:
[----:B------:R-:W-:-:S07]  /*9b00*/  MOV R0, UR7 ;  /* 0x0000000700007c02 */ /* 0x000fce0008000f00 */
.L_x_207:
[----:B-1----:R1:W2:Y:S02]  /*9b10*/  SYNCS.PHASECHK.TRANS64.TRYWAIT P1, [R0+URZ+0x1a0], R2 ;  /* 0x0001a002000075a7 */ /* 0x0022a400080211ff */
[----:B--2---:R-:W-:Y:S05]  /*9b20*/  @!P1 NANOSLEEP.SYNCS 0x989680 ;  /* 0x009896800000995d */ /* 0x004fea0003900000 */
[----:B------:R-:W2:Y:S02]  /*9b30*/  @!P1 SYNCS.PHASECHK.TRANS64 P1, [R0+URZ+0x1a0], R2 ;  /* 0x0001a002000095a7 */ /* 0x000ea400080210ff */
[----:B--2---:R-:W-:Y:S05]  /*9b40*/  @!P1 BRA `(.L_x_207) ;  /* 0xfffffffc00f09947 */ /* 0x004fea000383ffff */
[----:B------:R-:W-:Y:S05]  /*9b50*/  BRA `(.L_x_208) ;  /* 0xffffffa800487947 */ /* 0x000fea000383ffff */
.L_x_96:
[----:B----4-:R4:W1:Y:S02]  /*9b60*/  SYNCS.PHASECHK.TRANS64.TRYWAIT P0, [R0+URZ+0x120], R2 ;  /* 0x00012002000075a7 */ /* 0x01086400080011ff */
[----:B-1----:R-:W-:Y:S05]  /*9b70*/  @!P0 NANOSLEEP.SYNCS 0x989680 ;  /* 0x009896800000895d */ /* 0x002fea0003900000 */
[----:B------:R-:W1:Y:S02]  /*9b80*/  @!P0 SYNCS.PHASECHK.TRANS64 P0, [R0+URZ+0x120], R2 ;  /* 0x00012002000085a7 */ /* 0x000e6400080010ff */
[----:B-1----:R-:W-:Y:S05]  /*9b90*/  @!P0 BRA `(.L_x_96) ;  /* 0xfffffffc00f08947 */ /* 0x002fea000383ffff */
[----:B------:R-:W-:Y:S05]  /*9ba0*/  BRA `(.L_x_209) ;  /* 0xffffffac005c7947 */ /* 0x000fea000383ffff */
.L_x_99:
[----:B------:R-:W-:Y:S07]  /*9bb0*/  MOV R0, UR6 ;  /* 0x0000000600007c02 */ /* 0x000fee0008000f00 */
.L_x_210:
[----:B----4-:R4:W1:Y:S02]  /*9bc0*/  SYNCS.PHASECHK.TRANS64.TRYWAIT P0, [R0+URZ+0x118], R2 ;  /* 0x00011802000075a7 */ /* 0x01086400080011ff */
[----:B-1----:R-:W-:Y:S05]  /*9bd0*/  @!P0 NANOSLEEP.SYNCS 0x989680 ;  /* 0x009896800000895d */ /* 0x002fea0003900000 */
[----:B------:R-:W1:Y:S02]  /*9be0*/  @!P0 SYNCS.PHASECHK.TRANS64 P0, [R0+URZ+0x118], R2 ;  /* 0x00011802000085a7 */ /* 0x000e6400080010ff */
[----:B-1----:R-:W-:Y:S05]  /*9bf0*/  @!P0 BRA `(.L_x_210) ;  /* 0xfffffffc00f08947 */ /* 0x002fea000383ffff */
[----:B------:R-:W-:Y:S05]  /*9c00*/  BRA `(.L_x_98) ;  /* 0xffffffb0003c7947 */ /* 0x000fea000383ffff */
.L_x_102:
[----:B------:R-:W-:Y:S07]  /*9c10*/  MOV R0, UR6 ;  /* 0x0000000600007c02 */ /* 0x000fee0008000f00 */
.L_x_211:
[----:B--2---:R2:W4:Y:S02]  /*9c20*/  SYNCS.PHASECHK.TRANS64.TRYWAIT P0, [R0+URZ+0xf0], R14 ;  /* 0x0000f00e000075a7 */ /* 0x00452400080011ff */
[----:B----4-:R-:W-:Y:S05]  /*9c30*/  @!P0 NANOSLEEP.SYNCS 0x989680 ;  /* 0x009896800000895d */ /* 0x010fea0003900000 */
[----:B------:R-:W4:Y:S02]  /*9c40*/  @!P0 SYNCS.PHASECHK.TRANS64 P0, [R0+URZ+0xf0], R14 ;  /* 0x0000f00e000085a7 */ /* 0x000f2400080010ff */
[----:B----4-:R-:W-:Y:S05]  /*9c50*/  @!P0 BRA `(.L_x_211) ;  /* 0xfffffffc00f08947 */ /* 0x010fea000383ffff */
[----:B------:R-:W-:Y:S05]  /*9c60*/  BRA `(.L_x_212) ;  /* 0xffffffb000b47947 */ /* 0x000fea000383ffff */
.L_x_103:
[----:B------:R-:W-:Y:S07]  /*9c70*/  MOV R0, UR6 ;  /* 0x0000000600007c02 */ /* 0x000fee0008000f00 */
.L_x_213:
[----:B--2---:R2:W4:Y:S02]  /*9c80*/  SYNCS.PHASECHK.TRANS64.TRYWAIT P0, [R0+URZ+0xf8], R14 ;  /* 0x0000f80e000075a7 */ /* 0x00452400080011ff */
[----:B----4-:R-:W-:Y:S05]  /*9c90*/  @!P0 NANOSLEEP.SYNCS 0x989680 ;  /* 0x009896800000895d */ /* 0x010fea0003900000 */
[----:B------:R-:W4:Y:S02]  /*9ca0*/  @!P0 SYNCS.PHASECHK.TRANS64 P0, [R0+URZ+0xf8], R14 ;  /* 0x0000f80e000085a7 */ /* 0x000f2400080010ff */
[----:B----4-:R-:W-:Y:S05]  /*9cb0*/  @!P0 BRA `(.L_x_213) ;  /* 0xfffffffc00f08947 */ /* 0x010fea000383ffff */
[----:B------:R-:W-:Y:S05]  /*9cc0*/  BRA `(.L_x_214) ;  /* 0xffffffb4000c7947 */ /* 0x000fea000383ffff */
.L_x_104:
[----:B------:R-:W-:Y:S07]  /*9cd0*/  MOV R0, UR6 ;  /* 0x0000000600007c02 */ /* 0x000fee0008000f00 */
.L_x_215:
[----:B--2---:R2:W4:Y:S02]  /*9ce0*/  SYNCS.PHASECHK.TRANS64.TRYWAIT P0, [R0+URZ+0x100], R14 ;  /* 0x0001000e000075a7 */ /* 0x00452400080011ff */
[----:B----4-:R-:W-:Y:S05]  /*9cf0*/  @!P0 NANOSLEEP.SYNCS 0x989680 ;  /* 0x009896800000895d */ /* 0x010fea0003900000 */
[----:B------:R-:W4:Y:S02]  /*9d00*/  @!P0 SYNCS.PHASECHK.TRANS64 P0, [R0+URZ+0x100], R14 ;  /* 0x0001000e000085a7 */ /* 0x000f2400080010ff */
[----:B----4-:R-:W-:Y:S05]  /*9d10*/  @!P0 BRA `(.L_x_215) ;  /* 0xfffffffc00f08947 */ /* 0x010fea000383ffff */
[----:B------:R-:W-:Y:S05]  /*9d20*/  BRA `(.L_x_216) ;  /* 0xffffffb4006c7947 */ /* 0x000fea000383ffff */
.L_x_105:
[----:B------:R-:W-:Y:S07]  /*9d30*/  MOV R0, UR6 ;  /* 0x0000000600007c02 */ /* 0x000fee0008000f00 */
.L_x_217:
[----:B-1----:R1:W2:Y:S02]  /*9d40*/  SYNCS.PHASECHK.TRANS64.TRYWAIT P0, [R0+URZ+0x108], R14 ;  /* 0x0001080e000075a7 */ /* 0x0022a400080011ff */
[----:B--2---:R-:W-:Y:S05]  /*9d50*/  @!P0 NANOSLEEP.SYNCS 0x989680 ;  /* 0x009896800000895d */ /* 0x004fea0003900000 */
[----:B------:R-:W2:Y:S02]  /*9d60*/  @!P0 SYNCS.PHASECHK.TRANS64 P0, [R0+URZ+0x108], R14 ;  /* 0x0001080e000085a7 */ /* 0x000ea400080010ff */
[----:B--2---:R-:W-:Y:S05]  /*9d70*/  @!P0 BRA `(.L_x_217) ;  /* 0xfffffffc00f08947 */ /* 0x004fea000383ffff */
[----:B------:R-:W-:Y:S05]  /*9d80*/  BRA `(.L_x_218) ;  /* 0xffffffb8000c7947 */ /* 0x000fea000383ffff */
.L_x_107:
[----:B------:R-:W-:-:S07]  /*9d90*/  MOV R0, UR6 ;  /* 0x0000000600007c02 */ /* 0x000fce0008000f00 */
.L_x_219:
[----:B-1----:R1:W2:Y:S02]  /*9da0*/  SYNCS.PHASECHK.TRANS64.TRYWAIT P0, [R0+URZ+0xf0], R2 ;  /* 0x0000f002000075a7 */ /* 0x0022a400080011ff */
[----:B--2---:R-:W-:Y:S05]  /*9db0*/  @!P0 NANOSLEEP.SYNCS 0x989680 ;  /* 0x009896800000895d */ /* 0x004fea0003900000 */
[----:B------:R-:W2:Y:S02]  /*9dc0*/  @!P0 SYNCS.PHASECHK.TRANS64 P0, [R0+URZ+0xf0], R2 ;  /* 0x0000f002000085a7 */ /* 0x000ea400080010ff */
[----:B--2---:R-:W-:Y:S05]  /*9dd0*/  @!P0 BRA `(.L_x_219) ;  /* 0xfffffffc00f08947 */ /* 0x004fea000383ffff */
[----:B------:R-:W-:Y:S05]  /*9de0*/  BRA `(.L_x_220) ;  /* 0xffffffb800947947 */ /* 0x000fea000383ffff */
.L_x_108:
[----:B-1----:R-:W-:-:S07]  /*9df0*/  MOV R0, UR6 ;  /* 0x0000000600007c02 */ /* 0x002fce0008000f00 */
.L_x_221:
[----:B-1----:R1:W2:Y:S02]  /*9e00*/  SYNCS.PHASECHK.TRANS64.TRYWAIT P0, [R0+URZ+0xf8], R2 ;  /* 0x0000f802000075a7 */ /* 0x0022a400080011ff */
[----:B--2---:R-:W-:Y:S05]  /*9e10*/  @!P0 NANOSLEEP.SYNCS 0x989680 ;  /* 0x009896800000895d */ /* 0x004fea0003900000 */
[----:B------:R-:W2:Y:S02]  /*9e20*/  @!P0 SYNCS.PHASECHK.TRANS64 P0, [R0+URZ+0xf8], R2 ;  /* 0x0000f802000085a7 */ /* 0x000ea400080010ff */
[----:B--2---:R-:W-:Y:S05]  /*9e30*/  @!P0 BRA `(.L_x_221) ;  /* 0xfffffffc00f08947 */ /* 0x004fea000383ffff */
[----:B------:R-:W-:Y:S05]  /*9e40*/  BRA `(.L_x_222) ;  /* 0xffffffb800847947 */ /* 0x000fea000383ffff */
.L_x_109:
[----:B-1----:R-:W-:-:S07]  /*9e50*/  MOV R0, UR6 ;  /* 0x0000000600007c02 */ /* 0x002fce0008000f00 */
.L_x_223:
[----:B-1----:R1:W2:Y:S02]  /*9e60*/  SYNCS.PHASECHK.TRANS64.TRYWAIT P0, [R0+URZ+0x100], R2 ;  /* 0x00010002000075a7 */ /* 0x0022a400080011ff */
[----:B--2---:R-:W-:Y:S05]  /*9e70*/  @!P0 NANOSLEEP.SYNCS 0x989680 ;  /* 0x009896800000895d */ /* 0x004fea0003900000 */
[----:B------:R-:W2:Y:S02]  /*9e80*/  @!P0 SYNCS.PHASECHK.TRANS64 P0, [R0+URZ+0x100], R2 ;  /* 0x00010002000085a7 */ /* 0x000ea400080010ff */
[----:B--2---:R-:W-:Y:S05]  /*9e90*/  @!P0 BRA `(.L_x_223) ;  /* 0xfffffffc00f08947 */ /* 0x004fea000383ffff */
[----:B------:R-:W-:Y:S05]  /*9ea0*/  BRA `(.L_x_224) ;  /* 0xffffffb800747947 */ /* 0x000fea000383ffff */
.L_x_111:
[----:B--2---:R2:W3:Y:S02]  /*9eb0*/  SYNCS.PHASECHK.TRANS64.TRYWAIT P0, [R0+URZ+0x120], R2 ;  /* 0x00012002000075a7 */ /* 0x0044e400080011ff */
[----:B---3--:R-:W-:Y:S05]  /*9ec0*/  @!P0 NANOSLEEP.SYNCS 0x989680 ;  /* 0x009896800000895d */ /* 0x008fea0003900000 */
[----:B------:R-:W3:Y:S02]  /*9ed0*/  @!P0 SYNCS.PHASECHK.TRANS64 P0, [R0+URZ+0x120], R2 ;  /* 0x00012002000085a7 */ /* 0x000ee400080010ff */
[----:B---3--:R-:W-:Y:S05]  /*9ee0*/  @!P0 BRA `(.L_x_111) ;  /* 0xfffffffc00f08947 */ /* 0x008fea000383ffff */
[----:B------:R-:W-:Y:S05]  /*9ef0*/  BRA `(.L_x_225) ;  /* 0xffffffbc00607947 */ /* 0x000fea000383ffff */
.L_x_124:
[----:B-1----:R-:W-:Y:S04]  /*9f00*/  MOV R3, UR44 ;  /* 0x0000002c00037c02 */ /* 0x002fe80008000f00 */
[----:B------:R1:W2:Y:S03]  /*9f10*/  SYNCS.PHASECHK.TRANS64.TRYWAIT P1, [R3+URZ+0xd0], R4 ;  /* 0x0000d004030075a7 */ /* 0x0002a600080211ff */
[----:B--2---:R-:W-:Y:S05]  /*9f20*/  @!P1 NANOSLEEP.SYNCS 0x989680 ;  /* 0x009896800000995d */ /* 0x004fea0003900000 */
[----:B------:R-:W2:Y:S02]  /*9f30*/  @!P1 SYNCS.PHASECHK.TRANS64 P1, [R3+URZ+0xd0], R4 ;  /* 0x0000d004030095a7 */ /* 0x000ea400080210ff */
[----:B--2---:R-:W-:Y:S05]  /*9f40*/  @!P1 BRA `(.L_x_124) ;  /* 0xfffffffc00ec9947 */ /* 0x004fea000383ffff */
[----:B------:R-:W-:Y:S05]  /*9f50*/  BRA `(.L_x_123) ;  /* 0xffffffc800d47947 */ /* 0x000fea000383ffff */
.L_x_126:
[----:B-1----:R1:W4:Y:S02]  /*9f60*/  SYNCS.PHASECHK.TRANS64.TRYWAIT P0, [R83+URZ+0x140], R0 ;  /* 0x00014000530075a7 */ /* 0x00232400080011ff */
[----:B----4-:R-:W-:Y:S05]  /*9f70*/  @!P0 NANOSLEEP.SYNCS 0x989680 ;  /* 0x009896800000895d */ /* 0x010fea0003900000 */
[----:B------:R-:W4:Y:S02]  /*9f80*/  @!P0 SYNCS.PHASECHK.TRANS64 P0, [R83+URZ+0x140], R0 ;  /* 0x00014000530085a7 */ /* 0x000f2400080010ff */
[----:B----4-:R-:W-:Y:S05]  /*9f90*/  @!P0 BRA `(.L_x_126) ;  /* 0xfffffffc00f08947 */ /* 0x010fea000383ffff */
[----:B------:R-:W-:Y:S05]  /*9fa0*/  BRA `(.L_x_125) ;  /* 0xffffffc800f47947 */ /* 0x000fea000383ffff */
.L_x_135:
[----:B--2---:R2:W3:Y:S02]  /*9fb0*/  SYNCS.PHASECHK.TRANS64.TRYWAIT P0, [R3+URZ+0xd0], R0 ;  /* 0x0000d000030075a7 */ /* 0x0044e400080011ff */
[----:B---3--:R-:W-:Y:S05]  /*9fc0*/  @!P0 NANOSLEEP.SYNCS 0x989680 ;  /* 0x009896800000895d */ /* 0x008fea0003900000 */
[----:B------:R-:W3:Y:S02]  /*9fd0*/  @!P0 SYNCS.PHASECHK.TRANS64 P0, [R3+URZ+0xd0], R0 ;  /* 0x0000d000030085a7 */ /* 0x000ee400080010ff */
[----:B---3--:R-:W-:Y:S05]  /*9fe0*/  @!P0 BRA `(.L_x_135) ;  /* 0xfffffffc00f08947 */ /* 0x008fea000383ffff */
[----:B------:R-:W-:Y:S05]  /*9ff0*/  BRA `(.L_x_134) ;  /* 0xffffffd400007947 */ /* 0x000fea000383ffff */
.L_x_143:
[----:B--2---:R2:W3:Y:S02]  /*a000*/  SYNCS.PHASECHK.TRANS64.TRYWAIT P0, [R3+URZ+0xd0], R5 ;  /* 0x0000d005030075a7 */ /* 0x0044e400080011ff */
[----:B---3--:R-:W-:Y:S05]  /*a010*/  @!P0 NANOSLEEP.SYNCS 0x989680 ;  /* 0x009896800000895d */ /* 0x008fea0003900000 */
[----:B------:R-:W3:Y:S02]  /*a020*/  @!P0 SYNCS.PHASECHK.TRANS64 P0, [R3+URZ+0xd0], R5 ;  /* 0x0000d005030085a7 */ /* 0x000ee400080010ff */
[----:B---3--:R-:W-:Y:S05]  /*a030*/  @!P0 BRA `(.L_x_143) ;  /* 0xfffffffc00f08947 */ /* 0x008fea000383ffff */
[----:B------:R-:W-:Y:S05]  /*a040*/  BRA `(.L_x_142) ;  /* 0xffffffdc001c7947 */ /* 0x000fea000383ffff */
.L_x_151:
[----:B--2---:R2:W3:Y:S02]  /*a050*/  SYNCS.PHASECHK.TRANS64.TRYWAIT P0, [R4+URZ+0xd0], R0 ;  /* 0x0000d000040075a7 */ /* 0x0044e400080011ff */
[----:B---3--:R-:W-:Y:S05]  /*a060*/  @!P0 NANOSLEEP.SYNCS 0x989680 ;  /* 0x009896800000895d */ /* 0x008fea0003900000 */
[----:B------:R-:W3:Y:S02]  /*a070*/  @!P0 SYNCS.PHASECHK.TRANS64 P0, [R4+URZ+0xd0], R0 ;  /* 0x0000d000040085a7 */ /* 0x000ee400080010ff */
[----:B---3--:R-:W-:Y:S05]  /*a080*/  @!P0 BRA `(.L_x_151) ;  /* 0xfffffffc00f08947 */ /* 0x008fea000383ffff */
[----:B------:R-:W-:Y:S05]  /*a090*/  BRA `(.L_x_150) ;  /* 0xffffffe400387947 */ /* 0x000fea000383ffff */
        .weak           $__internal_0_$__cuda_sm10x_tcgen05_guardrail_trap_col_being_dealloced_not_returned_by_alloc
        .type           $__internal_0_$__cuda_sm10x_tcgen05_guardrail_trap_col_being_dealloced_not_returned_by_alloc,@function
        .size           $__internal_0_$__cuda_sm10x_tcgen05_guardrail_trap_col_being_dealloced_not_returned_by_alloc,($__internal_1_$__cuda_sm10x_tcgen05_guardrail_trap_phase_invalid_during_alloc - $__internal_0_$__cuda_sm10x_tcgen05_guardrail_trap_col_being_dealloced_not_returned_by_alloc)
$__internal_0_$__cuda_sm10x_tcgen05_guardrail_trap_col_being_dealloced_not_returned_by_alloc:
[----:B------:R-:W-:Y:S05]  /*a0a0*/  BPT.TRAP 0x1 ;  /* 0x000000040000795c */ /* 0x000fea0000300000 */
[----:B------:R-:W-:-:S04]  /*a0b0*/  HFMA2 R3, -RZ, RZ, 0, 0 ;  /* 0x00000000ff037431 */ /* 0x000fc800000001ff */
[----:B------:R-:W-:Y:S05]  /*a0c0*/  RET.REL.NODEC R2 `(_ZN7cutlass13device_kernelINS_4gemm6kernel13GemmUniversalIN4cute5tupleIJiiiiEEENS1_10collective13CollectiveMmaINS1_35MainloopSm100TmaUmmaWarpSpecializedILi13ELi2ELi4ENS5_IJNS4_1CILi2EEENSA_ILi1EEESC_EEEEENS5_IJNSA_ILi128EEESF_NSA_ILi64EEEEEENS_6half_tENS5_IJlSC_lEEESI_SJ_NS4_8TiledMMAINS4_8MMA_AtomIJNS4_26SM100_MMA_F16BF16_2x1SM_SSISI_SI_fLi128ELi128ELNS4_4UMMA5MajorE0ELSO_0ELNSN_7ScaleInE0ELSP_0EEEEEENS4_6LayoutINS5_IJSC_SC_SC_EEENS5_IJNSA_ILi0EEESU_SU_EEEEENS5_IJNS4_10UnderscoreESX_SX_EEEEENS4_18SM100_TMA_2SM_LOADENS4_14ComposedLayoutINS4_7SwizzleILi3ELi4ELi3EEENS4_18smem_ptr_flag_bitsILi16EEENSS_INS5_IJNSA_ILi8EEESG_EEENS5_IJSG_SC_EEEEEEEvNS4_8identityES10_S1A_vS1B_EENS_8epilogue10collective18CollectiveEpilogueINS1D_23Sm100TmaWarpSpecializedILi4ELi2ELi16ELb1ELb0EEEJNS5_IJSG_SF_SG_EEENS5_IJNSS_ISG_SC_EENSS_INS5_IJNSA_ILi16EEESB_EEENS5_IJSC_SG_EEEEEEEESI_SJ_SI_SJ_NS1D_6fusion15FusionCallbacksIS1H_NS1P_23LinCombPerRowBiasEltActINS1D_6thread4ReLuESI_fSI_SI_fLi8ELNS_15FloatRoundStyleE2EEES1I_S1O_JEEENS4_5SM1004TMEM4LOAD26SM100_TMEM_LOAD_32dp32b16xENS4_13SM90_TMA_LOADENS11_INS12_ILi1ELi4ELi3EEES15_NSS_INS5_IJS16_S1K_EEENS5_IJS1K_SC_EEEEEEENS4_39AutoVectorizingCopyWithAssumedAlignmentILi128EEENS4_14SM90_TMA_STOREES26_S28_S28_EEEvvEEEEvNT_6ParamsE) ;  /* 0xffffff5c02cc7950 */ /* 0x000fea0003c3ffff */
        .weak           $__internal_1_$__cuda_sm10x_tcgen05_guardrail_trap_phase_invalid_during_alloc
        .type           $__internal_1_$__cuda_sm10x_tcgen05_guardrail_trap_phase_invalid_during_alloc,@function
        .size           $__internal_1_$__cuda_sm10x_tcgen05_guardrail_trap_phase_invalid_during_alloc,($__internal_2_$__cuda_sm10x_tcgen05_guardrail_trap_unallocated_columns_being_dealloced - $__internal_1_$__cuda_sm10x_tcgen05_guardrail_trap_phase_invalid_during_alloc)
$__internal_1_$__cuda_sm10x_tcgen05_guardrail_trap_phase_invalid_during_alloc:
[----:B------:R-:W-:Y:S05]  /*a0d0*/  BPT.TRAP 0x1 ;  /* 0x000000040000795c */ /* 0x000fea0000300000 */
[----:B------:R-:W-:-:S04]  /*a0e0*/  MOV R3, 0x0 ;  /* 0x0000000000037802 */ /* 0x000fc80000000f00 */
[----:B------:R-:W-:Y:S05]  /*a0f0*/  RET.REL.NODEC R2 `(_ZN7cutlass13device_kernelINS_4gemm6kernel13GemmUniversalIN4cute5tupleIJiiiiEEENS1_10collective13CollectiveMmaINS1_35MainloopSm100TmaUmmaWarpSpecializedILi13ELi2ELi4ENS5_IJNS4_1CILi2EEENSA_ILi1EEESC_EEEEENS5_IJNSA_ILi128EEESF_NSA_ILi64EEEEEENS_6half_tENS5_IJlSC_lEEESI_SJ_NS4_8TiledMMAINS4_8MMA_AtomIJNS4_26SM100_MMA_F16BF16_2x1SM_SSISI_SI_fLi128ELi128ELNS4_4UMMA5MajorE0ELSO_0ELNSN_7ScaleInE0ELSP_0EEEEEENS4_6LayoutINS5_IJSC_SC_SC_EEENS5_IJNSA_ILi0EEESU_SU_EEEEENS5_IJNS4_10UnderscoreESX_SX_EEEEENS4_18SM100_TMA_2SM_LOADENS4_14ComposedLayoutINS4_7SwizzleILi3ELi4ELi3EEENS4_18smem_ptr_flag_bitsILi16EEENSS_INS5_IJNSA_ILi8EEESG_EEENS5_IJSG_SC_EEEEEEEvNS4_8identityES10_S1A_vS1B_EENS_8epilogue10collective18CollectiveEpilogueINS1D_23Sm100TmaWarpSpecializedILi4ELi2ELi16ELb1ELb0EEEJNS5_IJSG_SF_SG_EEENS5_IJNSS_ISG_SC_EENSS_INS5_IJNSA_ILi16EEESB_EEENS5_IJSC_SG_EEEEEEEESI_SJ_SI_SJ_NS1D_6fusion15FusionCallbacksIS1H_NS1P_23LinCombPerRowBiasEltActINS1D_6thread4ReLuESI_fSI_SI_fLi8ELNS_15FloatRoundStyleE2EEES1I_S1O_JEEENS4_5SM1004TMEM4LOAD26SM100_TMEM_LOAD_32dp32b16xENS4_13SM90_TMA_LOADENS11_INS12_ILi1ELi4ELi3EEES15_NSS_INS5_IJS16_S1K_EEENS5_IJS1K_SC_EEEEEEENS4_39AutoVectorizingCopyWithAssumedAlignmentILi128EEENS4_14SM90_TMA_STOREES26_S28_S28_EEEvvEEEEvNT_6ParamsE) ;  /* 0xffffff5c02c07950 */ /* 0x000fea0003c3ffff */
        .weak           $__internal_2_$__cuda_sm10x_tcgen05_guardrail_trap_unallocated_columns_being_dealloced
        .type           $__internal_2_$__cuda_sm10x_tcgen05_guardrail_trap_unallocated_columns_being_dealloced,@function
        .size           $__internal_2_$__cuda_sm10x_tcgen05_guardrail_trap_unallocated_columns_being_dealloced,(.L_x_227 - $__internal_2_$__cuda_sm10x_tcgen05_guardrail_trap_unallocated_columns_being_dealloced)
$__internal_2_$__cuda_sm10x_tcgen05_guardrail_trap_unallocated_columns_being_dealloced:
[----:B------:R-:W-:Y:S05]  /*a100*/  BPT.TRAP 0x1 ;  /* 0x000000040000795c */ /* 0x000fea0000300000 */
[----:B------:R-:W-:-:S04]  /*a110*/  HFMA2 R3, -RZ, RZ, 0, 0 ;  /* 0x00000000ff037431 */ /* 0x000fc800000001ff */
[----:B------:R-:W-:Y:S05]  /*a120*/  RET.REL.NODEC R2 `(_ZN7cutlass13device_kernelINS_4gemm6kernel13GemmUniversalIN4cute5tupleIJiiiiEEENS1_10collective13CollectiveMmaINS1_35MainloopSm100TmaUmmaWarpSpecializedILi13ELi2ELi4ENS5_IJNS4_1CILi2EEENSA_ILi1EEESC_EEEEENS5_IJNSA_ILi128EEESF_NSA_ILi64EEEEEENS_6half_tENS5_IJlSC_lEEESI_SJ_NS4_8TiledMMAINS4_8MMA_AtomIJNS4_26SM100_MMA_F16BF16_2x1SM_SSISI_SI_fLi128ELi128ELNS4_4UMMA5MajorE0ELSO_0ELNSN_7ScaleInE0ELSP_0EEEEEENS4_6LayoutINS5_IJSC_SC_SC_EEENS5_IJNSA_ILi0EEESU_SU_EEEEENS5_IJNS4_10UnderscoreESX_SX_EEEEENS4_18SM100_TMA_2SM_LOADENS4_14ComposedLayoutINS4_7SwizzleILi3ELi4ELi3EEENS4_18smem_ptr_flag_bitsILi16EEENSS_INS5_IJNSA_ILi8EEESG_EEENS5_IJSG_SC_EEEEEEEvNS4_8identityES10_S1A_vS1B_EENS_8epilogue10collective18CollectiveEpilogueINS1D_23Sm100TmaWarpSpecializedILi4ELi2ELi16ELb1ELb0EEEJNS5_IJSG_SF_SG_EEENS5_IJNSS_ISG_SC_EENSS_INS5_IJNSA_ILi16EEESB_EEENS5_IJSC_SG_EEEEEEEESI_SJ_SI_SJ_NS1D_6fusion15FusionCallbacksIS1H_NS1P_23LinCombPerRowBiasEltActINS1D_6thread4ReLuESI_fSI_SI_fLi8ELNS_15FloatRoundStyleE2EEES1I_S1O_JEEENS4_5SM1004TMEM4LOAD26SM100_TMEM_LOAD_32dp32b16xENS4_13SM90_TMA_LOADENS11_INS12_ILi1ELi4ELi3EEES15_NSS_INS5_IJS16_S1K_EEENS5_IJS1K_SC_EEEEEEENS4_39AutoVectorizingCopyWithAssumedAlignmentILi128EEENS4_14SM90_TMA_STOREES26_S28_S28_EEEvvEEEEvNT_6ParamsE) ;  /* 0xffffff5c02b47950 */ /* 0x000fea0003c3ffff */
.L_x_226:
[----:B------:R-:W-:-:S00]  /*a130*/  BRA `(.L_x_226) ;  /* 0xfffffffc00fc7947 */ /* 0x000fc0000383ffff */
[----:B------:R-:W-:-:S00]  /*a140*/  NOP ;  /* 0x0000000000007918 */ /* 0x000fc00000000000 */
        /* <DEDUP_REMOVED lines=11> */
.L_x_227:


//--------------------- .nv.global.init           --------------------------
	.section	.nv.global.init,"aw",@progbits
.nv.global.init:
	.type		$str$27,@object
	.size		$str$27,($str$28 - $str$27)
$str$27:
        /*0000*/ 	.byte	0x28, 0x61, 0x64, 0x64, 0x72, 0x65, 0x73, 0x73, 0x20, 0x26, 0x20, 0x6d, 0x61, 0x73, 0x6b, 0x29
        /*0010*/ 	.byte	0x20, 0x3d, 0x3d, 0x20, 0x30, 0x00
	.type		$str$28,@object
	.size		$str$28,($str$26 - $str$28)
$str$28:
        /*0016*/ 	.byte	0x2f, 0x74, 0x6d, 0x70, 0x2f, 0x63, 0x75, 0x74, 0x6c, 0x61, 0x73, 0x73, 0x5f, 0x73, 0x77, 0x65
        /*0026*/ 	.byte	0x65, 0x70, 0x5f, 0x73, 0x72, 0x63, 0x2f, 0x69, 0x6e, 0x63, 0x6c, 0x75, 0x64, 0x65, 0x2f, 0x63
        /*0036*/ 	.byte	0x75, 0x74, 0x65, 0x2f, 0x70, 0x6f, 0x69, 0x6e, 0x74, 0x65, 0x72, 0x5f, 0x66, 0x6c, 0x61, 0x67
        /*0046*/ 	.byte	0x67, 0x65, 0x64, 0x2e, 0x68, 0x70, 0x70, 0x00
	.type		$str$26,@object
	.size		$str$26,($str$25 - $str$26)
$str$26:
        /*004e*/ 	.byte	0x2f, 0x74, 0x6d, 0x70, 0x2f, 0x63, 0x75, 0x74, 0x6c, 0x61, 0x73, 0x73, 0x5f, 0x73, 0x77, 0x65
        /*005e*/ 	.byte	0x65, 0x70, 0x5f, 0x73, 0x72, 0x63, 0x2f, 0x69, 0x6e, 0x63, 0x6c, 0x75, 0x64, 0x65, 0x2f, 0x63
        /*006e*/ 	.byte	0x75, 0x74, 0x65, 0x2f, 0x61, 0x74, 0x6f, 0x6d, 0x2f, 0x63, 0x6f, 0x70, 0x79, 0x5f, 0x74, 0x72
        /*007e*/ 	.byte	0x61, 0x69, 0x74, 0x73, 0x5f, 0x73, 0x6d, 0x31, 0x30, 0x30, 0x2e, 0x68, 0x70, 0x70, 0x00
	.type		$str$25,@object
	.size		$str$25,(__unnamed_1 - $str$25)
$str$25:
        /*008d*/ 	.byte	0x28, 0x28, 0x75, 0x69, 0x6e, 0x74, 0x33, 0x32, 0x5f, 0x74, 0x28, 0x74, 0x68, 0x72, 0x65, 0x61
        /*009d*/ 	.byte	0x64, 0x49, 0x64, 0x78, 0x2e, 0x78, 0x29, 0x20, 0x2f, 0x20, 0x33, 0x32, 0x29, 0x20, 0x25, 0x20
        /*00ad*/ 	.byte	0x34, 0x29, 0x20, 0x3d, 0x3d, 0x20, 0x28, 0x28, 0x28, 0x74, 0x6d, 0x65, 0x6d, 0x5f, 0x61, 0x64
        /*00bd*/ 	.byte	0x64, 0x72, 0x20, 0x3e, 0x3e, 0x20, 0x31, 0x36, 0x29, 0x20, 0x2f, 0x20, 0x33, 0x32, 0x29, 0x20
        /*00cd*/ 	.byte	0x25, 0x20, 0x34, 0x29, 0x00
	.type		__unnamed_1,@object
	.size		__unnamed_1,(__unnamed_2 - __unnamed_1)
__unnamed_1:
        /*00d2*/ 	.byte	0x61, 0x75, 0x74, 0x6f, 0x20, 0x63, 0x75, 0x74, 0x65, 0x3a, 0x3a, 0x61, 0x73, 0x5f, 0x70, 0x6f
        /* <DEDUP_REMOVED lines=24> */
        /*0262*/ 	.byte	0x34, 0x38, 0x3e, 0x3e, 0x3e, 0x3e, 0x5d, 0x00
	.type		__unnamed_2,@object
	.size		__unnamed_2,(.L_2 - __unnamed_2)
__unnamed_2:
        /* <DEDUP_REMOVED lines=40> */
        /*04ea*/ 	.byte	0x3a, 0x3a, 0x43, 0x3c, 0x30, 0x3e, 0x3e, 0x3e, 0x3e, 0x5d, 0x00
.L_2:


//--------------------- .nv.shared._ZN7cutlass13device_kernelINS_4gemm6kernel13GemmUniversalIN4cute5tupleIJiiiiEEENS1_10collective13CollectiveMmaINS1_35MainloopSm100TmaUmmaWarpSpecializedILi13ELi2ELi4ENS5_IJNS4_1CILi2EEENSA_ILi1EEESC_EEEEENS5_IJNSA_ILi128EEESF_NSA_ILi64EEEEEENS_6half_tENS5_IJlSC_lEEESI_SJ_NS4_8TiledMMAINS4_8MMA_AtomIJNS4_26SM100_MMA_F16BF16_2x1SM_SSISI_SI_fLi128ELi128ELNS4_4UMMA5MajorE0ELSO_0ELNSN_7ScaleInE0ELSP_0EEEEEENS4_6LayoutINS5_IJSC_SC_SC_EEENS5_IJNSA_ILi0EEESU_SU_EEEEENS5_IJNS4_10UnderscoreESX_SX_EEEEENS4_18SM100_TMA_2SM_LOADENS4_14ComposedLayoutINS4_7SwizzleILi3ELi4ELi3EEENS4_18smem_ptr_flag_bitsILi16EEENSS_INS5_IJNSA_ILi8EEESG_EEENS5_IJSG_SC_EEEEEEEvNS4_8identityES10_S1A_vS1B_EENS_8epilogue10collective18CollectiveEpilogueINS1D_23Sm100TmaWarpSpecializedILi4ELi2ELi16ELb1ELb0EEEJNS5_IJSG_SF_SG_EEENS5_IJNSS_ISG_SC_EENSS_INS5_IJNSA_ILi16EEESB_EEENS5_IJSC_SG_EEEEEEEESI_SJ_SI_SJ_NS1D_6fusion15FusionCallbacksIS1H_NS1P_23LinCombPerRowBiasEltActINS1D_6thread4ReLuESI_fSI_SI_fLi8ELNS_15FloatRoundStyleE2EEES1I_S1O_JEEENS4_5SM1004TMEM4LOAD26SM100_TMEM_LOAD_32dp32b16xENS4_13SM90_TMA_LOADENS11_INS12_ILi1ELi4ELi3EEES15_NSS_INS5_IJS16_S1K_EEENS5_IJS1K_SC_EEEEEEENS4_39AutoVectorizingCopyWithAssumedAlignmentILi128EEENS4_14SM90_TMA_STOREES26_S28_S28_EEEvvEEEEvNT_6ParamsE --------------------------
	.section	.nv.shared._ZN7cutlass13device_kernelINS_4gemm6kernel13GemmUniversalIN4cute5tupleIJiiiiEEENS1_10collective13CollectiveMmaINS1_35MainloopSm100TmaUmmaWarpSpecializedILi13ELi2ELi4ENS5_IJNS4_1CILi2EEENSA_ILi1EEESC_EEEEENS5_IJNSA_ILi128EEESF_NSA_ILi64EEEEEENS_6half_tENS5_IJlSC_lEEESI_SJ_NS4_8TiledMMAINS4_8MMA_AtomIJNS4_26SM100_MMA_F16BF16_2x1SM_SSISI_SI_fLi128ELi128ELNS4_4UMMA5MajorE0ELSO_0ELNSN_7ScaleInE0ELSP_0EEEEEENS4_6LayoutINS5_IJSC_SC_SC_EEENS5_IJNSA_ILi0EEESU_SU_EEEEENS5_IJNS4_10UnderscoreESX_SX_EEEEENS4_18SM100_TMA_2SM_LOADENS4_14ComposedLayoutINS4_7SwizzleILi3ELi4ELi3EEENS4_18smem_ptr_flag_bitsILi16EEENSS_INS5_IJNSA_ILi8EEESG_EEENS5_IJSG_SC_EEEEEEEvNS4_8identityES10_S1A_vS1B_EENS_8epilogue10collective18CollectiveEpilogueINS1D_23Sm100TmaWarpSpecializedILi4ELi2ELi16ELb1ELb0EEEJNS5_IJSG_SF_SG_EEENS5_IJNSS_ISG_SC_EENSS_INS5_IJNSA_ILi16EEESB_EEENS5_IJSC_SG_EEEEEEEESI_SJ_SI_SJ_NS1D_6fusion15FusionCallbacksIS1H_NS1P_23LinCombPerRowBiasEltActINS1D_6thread4ReLuESI_fSI_SI_fLi8ELNS_15FloatRoundStyleE2EEES1I_S1O_JEEENS4_5SM1004TMEM4LOAD26SM100_TMEM_LOAD_32dp32b16xENS4_13SM90_TMA_LOADENS11_INS12_ILi1ELi4ELi3EEES15_NSS_INS5_IJS16_S1K_EEENS5_IJS1K_SC_EEEEEEENS4_39AutoVectorizingCopyWithAssumedAlignmentILi128EEENS4_14SM90_TMA_STOREES26_S28_S28_EEEvvEEEEvNT_6ParamsE,"aw",@nobits
	.sectionflags	@""
	.align	16
	.zero		1024


//--------------------- .nv.shared.reserved.0     --------------------------
	.section	.nv.shared.reserved.0,"aw",@nobits
	.weak		__nv_reservedSMEM_offset_0_alias
	.size		__nv_reservedSMEM_offset_0_alias, 0, 64
	.other		__nv_reservedSMEM_offset_0_alias,@"STO_CUDA_RESERVED_SHARED STV_DEFAULT"
__nv_reservedSMEM_offset_0_alias:
	.zero		0
.nv.shared.reserved.0:
	.zero		64
	.weak		__nv_reservedSMEM_tcgen05_partition
	.type		__nv_reservedSMEM_tcgen05_partition,@object
	.size		__nv_reservedSMEM_tcgen05_partition,(.L_0 - __nv_reservedSMEM_tcgen05_partition)
__nv_reservedSMEM_tcgen05_partition:
	.zero		32
.L_0:


//--------------------- .nv.global                --------------------------
	.section	.nv.global,"aw",@nobits
.nv.global:
	.type		_ZN39_INTERNAL_fbf4f70f_4_k_cu_8760e5e9_40504cute1_E,@object
	.size		_ZN39_INTERNAL_fbf4f70f_4_k_cu_8760e5e9_40504cute1_E,(_ZN39_INTERNAL_fbf4f70f_4_k_cu_8760e5e9_40504cuda3std3__45__cpo6cbeginE - _ZN39_INTERNAL_fbf4f70f_4_k_cu_8760e5e9_40504cute1_E)
_ZN39_INTERNAL_fbf4f70f_4_k_cu_8760e5e9_40504cute1_E:
	.zero		1
	.type		_ZN39_INTERNAL_fbf4f70f_4_k_cu_8760e5e9_40504cuda3std3__45__cpo6cbeginE,@object
	.size		_ZN39_INTERNAL_fbf4f70f_4_k_cu_8760e5e9_40504cuda3std3__45__cpo6cbeginE,(_ZN39_INTERNAL_fbf4f70f_4_k_cu_8760e5e9_40504cuda3std3__48in_placeE - _ZN39_INTERNAL_fbf4f70f_4_k_cu_8760e5e9_40504cuda3std3__45__cpo6cbeginE)
_ZN39_INTERNAL_fbf4f70f_4_k_cu_8760e5e9_40504cuda3std3__45__cpo6cbeginE:
	.zero		1
	.type		_ZN39_INTERNAL_fbf4f70f_4_k_cu_8760e5e9_40504cuda3std3__48in_placeE,@object
	.size		_ZN39_INTERNAL_fbf4f70f_4_k_cu_8760e5e9_40504cuda3std3__48in_placeE,(_ZN39_INTERNAL_fbf4f70f_4_k_cu_8760e5e9_40504cuda3std6ranges3__45__cpo9iter_moveE - _ZN39_INTERNAL_fbf4f70f_4_k_cu_8760e5e9_40504cuda3std3__48in_placeE)
_ZN39_INTERNAL_fbf4f70f_4_k_cu_8760e5e9_40504cuda3std3__48in_placeE:
	.zero		1
	.type		_ZN39_INTERNAL_fbf4f70f_4_k_cu_8760e5e9_40504cuda3std6ranges3__45__cpo9iter_moveE,@object
	.size		_ZN39_INTERNAL_fbf4f70f_4_k_cu_8760e5e9_40504cuda3std6ranges3__45__cpo9iter_moveE,(_ZN39_INTERNAL_fbf4f70f_4_k_cu_8760e5e9_40504cuda3std3__45__cpo5beginE - _ZN39_INTERNAL_fbf4f70f_4_k_cu_8760e5e9_40504cuda3std6ranges3__45__cpo9iter_moveE)
_ZN39_INTERNAL_fbf4f70f_4_k_cu_8760e5e9_40504cuda3std6ranges3__45__cpo9iter_moveE:
	.zero		1
	.type		_ZN39_INTERNAL_fbf4f70f_4_k_cu_8760e5e9_40504cuda3std3__45__cpo5beginE,@object
	.size		_ZN39_INTERNAL_fbf4f70f_4_k_cu_8760e5e9_40504cuda3std3__45__cpo5beginE,(_ZN39_INTERNAL_fbf4f70f_4_k_cu_8760e5e9_40504cuda3std3__441_GLOBAL__N__fbf4f70f_4_k_cu_8760e5e9_40506ignoreE - _ZN39_INTERNAL_fbf4f70f_4_k_cu_8760e5e9_40504cuda3std3__45__cpo5beginE)
_ZN39_INTERNAL_fbf4f70f_4_k_cu_8760e5e9_40504cuda3std3__45__cpo5beginE:
	.zero		1
	.type		_ZN39_INTERNAL_fbf4f70f_4_k_cu_8760e5e9_40504cuda3std3__441_GLOBAL__N__fbf4f70f_4_k_cu_8760e5e9_40506ignoreE,@object
	.size		_ZN39_INTERNAL_fbf4f70f_4_k_cu_8760e5e9_40504cuda3std3__441_GLOBAL__N__fbf4f70f_4_k_cu_8760e5e9_40506ignoreE,(_ZN39_INTERNAL_fbf4f70f_4_k_cu_8760e5e9_40504cute7productE - _ZN39_INTERNAL_fbf4f70f_4_k_cu_8760e5e9_40504cuda3std3__441_GLOBAL__N__fbf4f70f_4_k_cu_8760e5e9_40506ignoreE)
_ZN39_INTERNAL_fbf4f70f_4_k_cu_8760e5e9_40504cuda3std3__441_GLOBAL__N__fbf4f70f_4_k_cu_8760e5e9_40506ignoreE:
	.zero		1
	.type		_ZN39_INTERNAL_fbf4f70f_4_k_cu_8760e5e9_40504cute7productE,@object
	.size		_ZN39_INTERNAL_fbf4f70f_4_k_cu_8760e5e9_40504cute7productE,(_ZN39_INTERNAL_fbf4f70f_4_k_cu_8760e5e9_40504cuda3std3__45__cpo3endE - _ZN39_INTERNAL_fbf4f70f_4_k_cu_8760e5e9_40504cute7productE)
_ZN39_INTERNAL_fbf4f70f_4_k_cu_8760e5e9_40504cute7productE:
	.zero		1
	.type		_ZN39_INTERNAL_fbf4f70f_4_k_cu_8760e5e9_40504cuda3std3__45__cpo3endE,@object
	.size		_ZN39_INTERNAL_fbf4f70f_4_k_cu_8760e5e9_40504cuda3std3__45__cpo3endE,(_ZN39_INTERNAL_fbf4f70f_4_k_cu_8760e5e9_40504cuda3std3__419piecewise_constructE - _ZN39_INTERNAL_fbf4f70f_4_k_cu_8760e5e9_40504cuda3std3__45__cpo3endE)
_ZN39_INTERNAL_fbf4f70f_4_k_cu_8760e5e9_40504cuda3std3__45__cpo3endE:
	.zero		1
	.type		_ZN39_INTERNAL_fbf4f70f_4_k_cu_8760e5e9_40504cuda3std3__419piecewise_constructE,@object
	.size		_ZN39_INTERNAL_fbf4f70f_4_k_cu_8760e5e9_40504cuda3std3__419piecewise_constructE,(_ZN39_INTERNAL_fbf4f70f_4_k_cu_8760e5e9_40504cuda3std3__45__cpo4cendE - _ZN39_INTERNAL_fbf4f70f_4_k_cu_8760e5e9_40504cuda3std3__419piecewise_constructE)
_ZN39_INTERNAL_fbf4f70f_4_k_cu_8760e5e9_40504cuda3std3__419piecewise_constructE:
	.zero		1
	.type		_ZN39_INTERNAL_fbf4f70f_4_k_cu_8760e5e9_40504cuda3std3__45__cpo4cendE,@object
	.size		_ZN39_INTERNAL_fbf4f70f_4_k_cu_8760e5e9_40504cuda3std3__45__cpo4cendE,(_ZN39_INTERNAL_fbf4f70f_4_k_cu_8760e5e9_40504cuda3std6ranges3__45__cpo4swapE - _ZN39_INTERNAL_fbf4f70f_4_k_cu_8760e5e9_40504cuda3std3__45__cpo4cendE)
_ZN39_INTERNAL_fbf4f70f_4_k_cu_8760e5e9_40504cuda3std3__45__cpo4cendE:
	.zero		1
	.type		_ZN39_INTERNAL_fbf4f70f_4_k_cu_8760e5e9_40504cuda3std6ranges3__45__cpo4swapE,@object
	.size		_ZN39_INTERNAL_fbf4f70f_4_k_cu_8760e5e9_40504cuda3std6ranges3__45__cpo4swapE,(.L_10 - _ZN39_INTERNAL_fbf4f70f_4_k_cu_8760e5e9_40504cuda3std6ranges3__45__cpo4swapE)
_ZN39_INTERNAL_fbf4f70f_4_k_cu_8760e5e9_40504cuda3std6ranges3__45__cpo4swapE:
	.zero		1
.L_10:


//--------------------- .nv.constant0._ZN7cutlass13device_kernelINS_4gemm6kernel13GemmUniversalIN4cute5tupleIJiiiiEEENS1_10collective13CollectiveMmaINS1_35MainloopSm100TmaUmmaWarpSpecializedILi13ELi2ELi4ENS5_IJNS4_1CILi2EEENSA_ILi1EEESC_EEEEENS5_IJNSA_ILi128EEESF_NSA_ILi64EEEEEENS_6half_tENS5_IJlSC_lEEESI_SJ_NS4_8TiledMMAINS4_8MMA_AtomIJNS4_26SM100_MMA_F16BF16_2x1SM_SSISI_SI_fLi128ELi128ELNS4_4UMMA5MajorE0ELSO_0ELNSN_7ScaleInE0ELSP_0EEEEEENS4_6LayoutINS5_IJSC_SC_SC_EEENS5_IJNSA_ILi0EEESU_SU_EEEEENS5_IJNS4_10UnderscoreESX_SX_EEEEENS4_18SM100_TMA_2SM_LOADENS4_14ComposedLayoutINS4_7SwizzleILi3ELi4ELi3EEENS4_18smem_ptr_flag_bitsILi16EEENSS_INS5_IJNSA_ILi8EEESG_EEENS5_IJSG_SC_EEEEEEEvNS4_8identityES10_S1A_vS1B_EENS_8epilogue10collective18CollectiveEpilogueINS1D_23Sm100TmaWarpSpecializedILi4ELi2ELi16ELb1ELb0EEEJNS5_IJSG_SF_SG_EEENS5_IJNSS_ISG_SC_EENSS_INS5_IJNSA_ILi16EEESB_EEENS5_IJSC_SG_EEEEEEEESI_SJ_SI_SJ_NS1D_6fusion15FusionCallbacksIS1H_NS1P_23LinCombPerRowBiasEltActINS1D_6thread4ReLuESI_fSI_SI_fLi8ELNS_15FloatRoundStyleE2EEES1I_S1O_JEEENS4_5SM1004TMEM4LOAD26SM100_TMEM_LOAD_32dp32b16xENS4_13SM90_TMA_LOADENS11_INS12_ILi1ELi4ELi3EEES15_NSS_INS5_IJS16_S1K_EEENS5_IJS1K_SC_EEEEEEENS4_39AutoVectorizingCopyWithAssumedAlignmentILi128EEENS4_14SM90_TMA_STOREES26_S28_S28_EEEvvEEEEvNT_6ParamsE --------------------------
	.section	.nv.constant0._ZN7cutlass13device_kernelINS_4gemm6kernel13GemmUniversalIN4cute5tupleIJiiiiEEENS1_10collective13CollectiveMmaINS1_35MainloopSm100TmaUmmaWarpSpecializedILi13ELi2ELi4ENS5_IJNS4_1CILi2EEENSA_ILi1EEESC_EEEEENS5_IJNSA_ILi128EEESF_NSA_ILi64EEEEEENS_6half_tENS5_IJlSC_lEEESI_SJ_NS4_8TiledMMAINS4_8MMA_AtomIJNS4_26SM100_MMA_F16BF16_2x1SM_SSISI_SI_fLi128ELi128ELNS4_4UMMA5MajorE0ELSO_0ELNSN_7ScaleInE0ELSP_0EEEEEENS4_6LayoutINS5_IJSC_SC_SC_EEENS5_IJNSA_ILi0EEESU_SU_EEEEENS5_IJNS4_10UnderscoreESX_SX_EEEEENS4_18SM100_TMA_2SM_LOADENS4_14ComposedLayoutINS4_7SwizzleILi3ELi4ELi3EEENS4_18smem_ptr_flag_bitsILi16EEENSS_INS5_IJNSA_ILi8EEESG_EEENS5_IJSG_SC_EEEEEEEvNS4_8identityES10_S1A_vS1B_EENS_8epilogue10collective18CollectiveEpilogueINS1D_23Sm100TmaWarpSpecializedILi4ELi2ELi16ELb1ELb0EEEJNS5_IJSG_SF_SG_EEENS5_IJNSS_ISG_SC_EENSS_INS5_IJNSA_ILi16EEESB_EEENS5_IJSC_SG_EEEEEEEESI_SJ_SI_SJ_NS1D_6fusion15FusionCallbacksIS1H_NS1P_23LinCombPerRowBiasEltActINS1D_6thread4ReLuESI_fSI_SI_fLi8ELNS_15FloatRoundStyleE2EEES1I_S1O_JEEENS4_5SM1004TMEM4LOAD26SM100_TMEM_LOAD_32dp32b16xENS4_13SM90_TMA_LOADENS11_INS12_ILi1ELi4ELi3EEES15_NSS_INS5_IJS16_S1K_EEENS5_IJS1K_SC_EEEEEEENS4_39AutoVectorizingCopyWithAssumedAlignmentILi128EEENS4_14SM90_TMA_STOREES26_S28_S28_EEEvvEEEEvNT_6ParamsE,"a",@progbits
	.sectionflags	@""
	.align	4
.nv.constant0._ZN7cutlass13device_kernelINS_4gemm6kernel13GemmUniversalIN4cute5tupleIJiiiiEEENS1_10collective13CollectiveMmaINS1_35MainloopSm100TmaUmmaWarpSpecializedILi13ELi2ELi4ENS5_IJNS4_1CILi2EEENSA_ILi1EEESC_EEEEENS5_IJNSA_ILi128EEESF_NSA_ILi64EEEEEENS_6half_tENS5_IJlSC_lEEESI_SJ_NS4_8TiledMMAINS4_8MMA_AtomIJNS4_26SM100_MMA_F16BF16_2x1SM_SSISI_SI_fLi128ELi128ELNS4_4UMMA5MajorE0ELSO_0ELNSN_7ScaleInE0ELSP_0EEEEEENS4_6LayoutINS5_IJSC_SC_SC_EEENS5_IJNSA_ILi0EEESU_SU_EEEEENS5_IJNS4_10UnderscoreESX_SX_EEEEENS4_18SM100_TMA_2SM_LOADENS4_14ComposedLayoutINS4_7SwizzleILi3ELi4ELi3EEENS4_18smem_ptr_flag_bitsILi16EEENSS_INS5_IJNSA_ILi8EEESG_EEENS5_IJSG_SC_EEEEEEEvNS4_8identityES10_S1A_vS1B_EENS_8epilogue10collective18CollectiveEpilogueINS1D_23Sm100TmaWarpSpecializedILi4ELi2ELi16ELb1ELb0EEEJNS5_IJSG_SF_SG_EEENS5_IJNSS_ISG_SC_EENSS_INS5_IJNSA_ILi16EEESB_EEENS5_IJSC_SG_EEEEEEEESI_SJ_SI_SJ_NS1D_6fusion15FusionCallbacksIS1H_NS1P_23LinCombPerRowBiasEltActINS1D_6thread4ReLuESI_fSI_SI_fLi8ELNS_15FloatRoundStyleE2EEES1I_S1O_JEEENS4_5SM1004TMEM4LOAD26SM100_TMEM_LOAD_32dp32b16xENS4_13SM90_TMA_LOADENS11_INS12_ILi1ELi4ELi3EEES15_NSS_INS5_IJS16_S1K_EEENS5_IJS1K_SC_EEEEEEENS4_39AutoVectorizingCopyWithAssumedAlignmentILi128EEENS4_14SM90_TMA_STOREES26_S28_S28_EEEvvEEEEvNT_6ParamsE:
	.zero		2944


//--------------------- SYMBOLS --------------------------

	.type		.nv.reservedSmem.offset0,@object
	.size		.nv.reservedSmem.offset0,0x4
	.type		.nv.reservedSmem.cap,@object
	.size		.nv.reservedSmem.cap,0x4
	.type		__assertfail,@function
